//
// Generated by NVIDIA NVVM Compiler
//
// Compiler Build ID: CL-36424714
// Cuda compilation tools, release 13.0, V13.0.88
// Based on NVVM 20.0.0
//

.version 9.0
.target sm_100
.address_size 64

	// .globl	quantum_transform
.func  (.param .align 16 .b8 func_retval0[16]) __internal_trig_reduction_slowpathd
(
	.param .b64 __internal_trig_reduction_slowpathd_param_0
)
;
.func  (.param .b64 func_retval0) __internal_accurate_pow
(
	.param .b64 __internal_accurate_pow_param_0
)
;
.global .align 8 .b8 __cudart_i2opi_d[144] = {8, 93, 141, 31, 177, 95, 251, 107, 234, 146, 82, 138, 247, 57, 7, 61, 123, 241, 229, 235, 199, 186, 39, 117, 45, 234, 95, 158, 102, 63, 70, 79, 183, 9, 203, 39, 207, 126, 54, 109, 31, 109, 10, 90, 139, 17, 47, 239, 15, 152, 5, 222, 255, 151, 248, 31, 59, 40, 249, 189, 139, 95, 132, 156, 244, 57, 83, 131, 57, 214, 145, 57, 65, 126, 95, 180, 38, 112, 156, 233, 132, 68, 187, 46, 245, 53, 130, 232, 62, 167, 41, 177, 28, 235, 29, 254, 28, 146, 209, 9, 234, 46, 73, 6, 224, 210, 77, 66, 58, 110, 36, 183, 97, 197, 187, 222, 171, 99, 81, 254, 65, 144, 67, 60, 153, 149, 98, 219, 192, 221, 52, 245, 209, 87, 39, 252, 41, 21, 68, 78, 110, 131, 249, 162};
.global .align 16 .b8 __cudart_sin_cos_coeffs[128] = {70, 210, 176, 44, 241, 229, 90, 190, 146, 227, 172, 105, 227, 29, 199, 62, 161, 98, 219, 25, 160, 1, 42, 191, 24, 8, 17, 17, 17, 17, 129, 63, 84, 85, 85, 85, 85, 85, 197, 191, 0, 0, 0, 0, 0, 0, 0, 0, 0, 0, 0, 0, 0, 0, 0, 0, 100, 129, 253, 32, 131, 255, 168, 189, 40, 133, 239, 193, 167, 238, 33, 62, 217, 230, 6, 142, 79, 126, 146, 190, 233, 188, 221, 25, 160, 1, 250, 62, 71, 93, 193, 22, 108, 193, 86, 191, 81, 85, 85, 85, 85, 85, 165, 63, 0, 0, 0, 0, 0, 0, 224, 191, 0, 0, 0, 0, 0, 0, 240, 63};

.visible .entry quantum_transform(
	.param .u64 .ptr .align 1 quantum_transform_param_0,
	.param .u32 quantum_transform_param_1,
	.param .u32 quantum_transform_param_2,
	.param .u32 quantum_transform_param_3
)
{
	.reg .pred 	%p<25>;
	.reg .b32 	%r<53>;
	.reg .b64 	%rd<16>;
	.reg .b64 	%fd<133>;

	ld.param.u64 	%rd2, [quantum_transform_param_0];
	ld.param.u32 	%r13, [quantum_transform_param_1];
	ld.param.u32 	%r15, [quantum_transform_param_2];
	ld.param.u32 	%r14, [quantum_transform_param_3];
	mov.u32 	%r16, %ctaid.x;
	mov.u32 	%r17, %ntid.x;
	mov.u32 	%r18, %tid.x;
	mad.lo.s32 	%r1, %r16, %r17, %r18;
	mul.lo.s32 	%r19, %r15, %r13;
	mul.lo.s32 	%r20, %r19, %r14;
	setp.ge.u32 	%p1, %r1, %r20;
	@%p1 bra 	$L__BB0_17;
	cvta.to.global.u64 	%rd3, %rd2;
	div.u32 	%r21, %r1, %r14;
	mul.lo.s32 	%r22, %r21, %r14;
	sub.s32 	%r2, %r1, %r22;
	rem.u32 	%r3, %r21, %r13;
	mul.lo.s32 	%r23, %r14, %r13;
	div.u32 	%r4, %r1, %r23;
	mul.wide.s32 	%rd4, %r1, 16;
	add.s64 	%rd1, %rd3, %rd4;
	ld.global.v2.f64 	{%fd1, %fd2}, [%rd1];
	abs.f64 	%fd3, %fd1;
	abs.f64 	%fd4, %fd2;
	setp.gt.f64 	%p2, %fd3, %fd4;
	selp.f64 	%fd27, %fd3, %fd4, %p2;
	selp.f64 	%fd28, %fd4, %fd3, %p2;
	div.rn.f64 	%fd30, %fd28, %fd27;
	fma.rn.f64 	%fd31, %fd30, %fd30, 0d3FF0000000000000;
	sqrt.rn.f64 	%fd32, %fd31;
	mul.f64 	%fd33, %fd27, %fd32;
	setp.eq.f64 	%p3, %fd27, 0d0000000000000000;
	max.f64 	%fd34, %fd27, %fd28;
	setp.gt.f64 	%p4, %fd34, 0d7FEFFFFFFFFFFFFF;
	add.f64 	%fd35, %fd3, %fd4;
	selp.f64 	%fd36, %fd35, %fd33, %p3;
	selp.f64 	%fd5, %fd35, %fd36, %p4;
	setp.leu.f64 	%p5, %fd4, %fd3;
	setp.gt.f64 	%p6, %fd4, %fd3;
	selp.f64 	%fd6, %fd4, %fd3, %p6;
	selp.f64 	%fd37, %fd3, %fd4, %p6;
	div.rn.f64 	%fd38, %fd37, %fd6;
	mul.f64 	%fd39, %fd38, %fd38;
	fma.rn.f64 	%fd40, %fd39, 0dBEF53E1D2A25FF7E, 0d3F2D3B63DBB65B49;
	fma.rn.f64 	%fd41, %fd40, %fd39, 0dBF5312788DDE082E;
	fma.rn.f64 	%fd42, %fd41, %fd39, 0d3F6F9690C8249315;
	fma.rn.f64 	%fd43, %fd42, %fd39, 0dBF82CF5AABC7CF0D;
	fma.rn.f64 	%fd44, %fd43, %fd39, 0d3F9162B0B2A3BFDE;
	fma.rn.f64 	%fd45, %fd44, %fd39, 0dBF9A7256FEB6FC6B;
	fma.rn.f64 	%fd46, %fd45, %fd39, 0d3FA171560CE4A489;
	fma.rn.f64 	%fd47, %fd46, %fd39, 0dBFA4F44D841450E4;
	fma.rn.f64 	%fd48, %fd47, %fd39, 0d3FA7EE3D3F36BB95;
	fma.rn.f64 	%fd49, %fd48, %fd39, 0dBFAAD32AE04A9FD1;
	fma.rn.f64 	%fd50, %fd49, %fd39, 0d3FAE17813D66954F;
	fma.rn.f64 	%fd51, %fd50, %fd39, 0dBFB11089CA9A5BCD;
	fma.rn.f64 	%fd52, %fd51, %fd39, 0d3FB3B12B2DB51738;
	fma.rn.f64 	%fd53, %fd52, %fd39, 0dBFB745D022F8DC5C;
	fma.rn.f64 	%fd54, %fd53, %fd39, 0d3FBC71C709DFE927;
	fma.rn.f64 	%fd55, %fd54, %fd39, 0dBFC2492491FA1744;
	fma.rn.f64 	%fd56, %fd55, %fd39, 0d3FC99999999840D2;
	fma.rn.f64 	%fd57, %fd56, %fd39, 0dBFD555555555544C;
	mul.f64 	%fd58, %fd39, %fd57;
	fma.rn.f64 	%fd7, %fd58, %fd38, %fd38;
	@%p5 bra 	$L__BB0_3;
	{
	.reg .b32 %temp; 
	mov.b64 	{%temp, %r25}, %fd1;
	}
	setp.lt.s32 	%p8, %r25, 0;
	neg.f64 	%fd61, %fd7;
	selp.f64 	%fd62, %fd7, %fd61, %p8;
	add.f64 	%fd128, %fd62, 0d3FF921FB54442D18;
	bra.uni 	$L__BB0_4;
$L__BB0_3:
	{
	.reg .b32 %temp; 
	mov.b64 	{%temp, %r24}, %fd1;
	}
	setp.lt.s32 	%p7, %r24, 0;
	mov.f64 	%fd59, 0d400921FB54442D18;
	sub.f64 	%fd60, %fd59, %fd7;
	selp.f64 	%fd128, %fd60, %fd7, %p7;
$L__BB0_4:
	setp.neu.f64 	%p9, %fd6, 0d0000000000000000;
	@%p9 bra 	$L__BB0_6;
	{
	.reg .b32 %temp; 
	mov.b64 	{%temp, %r27}, %fd1;
	}
	setp.lt.s32 	%p12, %r27, 0;
	selp.f64 	%fd129, 0d400921FB54442D18, 0d0000000000000000, %p12;
	bra.uni 	$L__BB0_7;
$L__BB0_6:
	setp.eq.f64 	%p10, %fd3, %fd4;
	{
	.reg .b32 %temp; 
	mov.b64 	{%temp, %r26}, %fd1;
	}
	setp.lt.s32 	%p11, %r26, 0;
	selp.f64 	%fd63, 0d4002D97C7F3321D2, 0d3FE921FB54442D18, %p11;
	selp.f64 	%fd129, %fd63, %fd128, %p10;
$L__BB0_7:
	add.rn.f64 	%fd64, %fd3, %fd4;
	setp.nan.f64 	%p13, %fd64, %fd64;
	copysign.f64 	%fd65, %fd2, %fd129;
	selp.f64 	%fd66, %fd64, %fd65, %p13;
	add.s32 	%r28, %r3, %r2;
	add.s32 	%r29, %r28, %r4;
	mul.hi.s32 	%r30, %r29, 1431655766;
	shr.u32 	%r31, %r30, 31;
	add.s32 	%r32, %r30, %r31;
	mul.lo.s32 	%r33, %r32, 3;
	sub.s32 	%r34, %r29, %r33;
	cvt.rn.f64.s32 	%fd67, %r34;
	mov.f64 	%fd68, 0d3FF9E3779B97F4A8;
	{
	.reg .b32 %temp; 
	mov.b64 	{%temp, %r35}, %fd68;
	}
	{
	.reg .b32 %temp; 
	mov.b64 	{%temp, %r36}, %fd67;
	}
	shr.u32 	%r37, %r36, 20;
	and.b32  	%r38, %r37, 2047;
	add.s32 	%r39, %r38, -1012;
	mov.b64 	%rd5, %fd67;
	shl.b64 	%rd6, %rd5, %r39;
	setp.eq.s64 	%p14, %rd6, -9223372036854775808;
	{ // callseq 0, 0
	.param .b64 param0;
	st.param.f64 	[param0], %fd67;
	.param .b64 retval0;
	call.uni (retval0), 
	__internal_accurate_pow, 
	(
	param0
	);
	ld.param.f64 	%fd69, [retval0];
	} // callseq 0
	setp.lt.s32 	%p15, %r35, 0;
	neg.f64 	%fd71, %fd69;
	selp.f64 	%fd72, %fd71, %fd69, %p14;
	selp.f64 	%fd73, %fd72, %fd69, %p15;
	setp.eq.s32 	%p16, %r34, 0;
	selp.f64 	%fd74, 0d3FF0000000000000, %fd73, %p16;
	mul.f64 	%fd14, %fd5, %fd74;
	mul.f64 	%fd15, %fd66, 0d3FF9E3779B97F4A8;
	abs.f64 	%fd16, %fd15;
	setp.neu.f64 	%p17, %fd16, 0d7FF0000000000000;
	@%p17 bra 	$L__BB0_9;
	mov.f64 	%fd80, 0d0000000000000000;
	mul.rn.f64 	%fd131, %fd15, %fd80;
	mov.b32 	%r51, 1;
	bra.uni 	$L__BB0_12;
$L__BB0_9:
	mul.f64 	%fd75, %fd15, 0d3FE45F306DC9C883;
	cvt.rni.s32.f64 	%r50, %fd75;
	cvt.rn.f64.s32 	%fd76, %r50;
	fma.rn.f64 	%fd77, %fd76, 0dBFF921FB54442D18, %fd15;
	fma.rn.f64 	%fd78, %fd76, 0dBC91A62633145C00, %fd77;
	fma.rn.f64 	%fd131, %fd76, 0dB97B839A252049C0, %fd78;
	setp.ltu.f64 	%p18, %fd16, 0d41E0000000000000;
	@%p18 bra 	$L__BB0_11;
	{ // callseq 1, 0
	.param .b64 param0;
	st.param.f64 	[param0], %fd15;
	.param .align 16 .b8 retval0[16];
	call.uni (retval0), 
	__internal_trig_reduction_slowpathd, 
	(
	param0
	);
	ld.param.f64 	%fd131, [retval0];
	ld.param.b32 	%r50, [retval0+8];
	} // callseq 1
$L__BB0_11:
	add.s32 	%r51, %r50, 1;
$L__BB0_12:
	setp.neu.f64 	%p19, %fd16, 0d7FF0000000000000;
	shl.b32 	%r42, %r51, 6;
	cvt.u64.u32 	%rd8, %r42;
	and.b64  	%rd9, %rd8, 64;
	mov.u64 	%rd10, __cudart_sin_cos_coeffs;
	add.s64 	%rd11, %rd10, %rd9;
	mul.rn.f64 	%fd81, %fd131, %fd131;
	and.b32  	%r43, %r51, 1;
	setp.eq.b32 	%p20, %r43, 1;
	selp.f64 	%fd82, 0dBDA8FF8320FD8164, 0d3DE5DB65F9785EBA, %p20;
	ld.global.nc.v2.f64 	{%fd83, %fd84}, [%rd11];
	fma.rn.f64 	%fd85, %fd82, %fd81, %fd83;
	fma.rn.f64 	%fd86, %fd85, %fd81, %fd84;
	ld.global.nc.v2.f64 	{%fd87, %fd88}, [%rd11+16];
	fma.rn.f64 	%fd89, %fd86, %fd81, %fd87;
	fma.rn.f64 	%fd90, %fd89, %fd81, %fd88;
	ld.global.nc.v2.f64 	{%fd91, %fd92}, [%rd11+32];
	fma.rn.f64 	%fd93, %fd90, %fd81, %fd91;
	fma.rn.f64 	%fd94, %fd93, %fd81, %fd92;
	fma.rn.f64 	%fd95, %fd94, %fd131, %fd131;
	fma.rn.f64 	%fd96, %fd94, %fd81, 0d3FF0000000000000;
	selp.f64 	%fd97, %fd96, %fd95, %p20;
	and.b32  	%r44, %r51, 2;
	setp.eq.s32 	%p21, %r44, 0;
	mov.f64 	%fd98, 0d0000000000000000;
	sub.f64 	%fd99, %fd98, %fd97;
	selp.f64 	%fd22, %fd97, %fd99, %p21;
	@%p19 bra 	$L__BB0_14;
	mov.f64 	%fd105, 0d0000000000000000;
	mul.rn.f64 	%fd132, %fd15, %fd105;
	mov.b32 	%r52, 0;
	bra.uni 	$L__BB0_16;
$L__BB0_14:
	mul.f64 	%fd100, %fd15, 0d3FE45F306DC9C883;
	cvt.rni.s32.f64 	%r52, %fd100;
	cvt.rn.f64.s32 	%fd101, %r52;
	fma.rn.f64 	%fd102, %fd101, 0dBFF921FB54442D18, %fd15;
	fma.rn.f64 	%fd103, %fd101, 0dBC91A62633145C00, %fd102;
	fma.rn.f64 	%fd132, %fd101, 0dB97B839A252049C0, %fd103;
	setp.ltu.f64 	%p22, %fd16, 0d41E0000000000000;
	@%p22 bra 	$L__BB0_16;
	{ // callseq 2, 0
	.param .b64 param0;
	st.param.f64 	[param0], %fd15;
	.param .align 16 .b8 retval0[16];
	call.uni (retval0), 
	__internal_trig_reduction_slowpathd, 
	(
	param0
	);
	ld.param.f64 	%fd132, [retval0];
	ld.param.b32 	%r52, [retval0+8];
	} // callseq 2
$L__BB0_16:
	shl.b32 	%r47, %r52, 6;
	cvt.u64.u32 	%rd12, %r47;
	and.b64  	%rd13, %rd12, 64;
	add.s64 	%rd15, %rd10, %rd13;
	mul.rn.f64 	%fd106, %fd132, %fd132;
	and.b32  	%r48, %r52, 1;
	setp.eq.b32 	%p23, %r48, 1;
	selp.f64 	%fd107, 0dBDA8FF8320FD8164, 0d3DE5DB65F9785EBA, %p23;
	ld.global.nc.v2.f64 	{%fd108, %fd109}, [%rd15];
	fma.rn.f64 	%fd110, %fd107, %fd106, %fd108;
	fma.rn.f64 	%fd111, %fd110, %fd106, %fd109;
	ld.global.nc.v2.f64 	{%fd112, %fd113}, [%rd15+16];
	fma.rn.f64 	%fd114, %fd111, %fd106, %fd112;
	fma.rn.f64 	%fd115, %fd114, %fd106, %fd113;
	ld.global.nc.v2.f64 	{%fd116, %fd117}, [%rd15+32];
	fma.rn.f64 	%fd118, %fd115, %fd106, %fd116;
	fma.rn.f64 	%fd119, %fd118, %fd106, %fd117;
	fma.rn.f64 	%fd120, %fd119, %fd132, %fd132;
	fma.rn.f64 	%fd121, %fd119, %fd106, 0d3FF0000000000000;
	selp.f64 	%fd122, %fd121, %fd120, %p23;
	and.b32  	%r49, %r52, 2;
	setp.eq.s32 	%p24, %r49, 0;
	mov.f64 	%fd123, 0d0000000000000000;
	sub.f64 	%fd124, %fd123, %fd122;
	selp.f64 	%fd125, %fd122, %fd124, %p24;
	mul.f64 	%fd126, %fd14, %fd125;
	mul.f64 	%fd127, %fd14, %fd22;
	st.global.v2.f64 	[%rd1], {%fd127, %fd126};
$L__BB0_17:
	ret;

}
.func  (.param .align 16 .b8 func_retval0[16]) __internal_trig_reduction_slowpathd(
	.param .b64 __internal_trig_reduction_slowpathd_param_0
)
{
	.local .align 8 .b8 	__local_depot1[40];
	.reg .b64 	%SP;
	.reg .b64 	%SPL;
	.reg .pred 	%p<10>;
	.reg .b32 	%r<47>;
	.reg .b64 	%rd<74>;
	.reg .b64 	%fd<5>;

	mov.u64 	%SPL, __local_depot1;
	ld.param.f64 	%fd4, [__internal_trig_reduction_slowpathd_param_0];
	add.u64 	%rd1, %SPL, 0;
	{
	.reg .b32 %temp; 
	mov.b64 	{%temp, %r1}, %fd4;
	}
	shr.u32 	%r2, %r1, 20;
	and.b32  	%r3, %r2, 2047;
	setp.eq.s32 	%p1, %r3, 2047;
	mov.b32 	%r46, 0;
	@%p1 bra 	$L__BB1_9;
	add.s32 	%r20, %r3, -1024;
	mov.b64 	%rd20, %fd4;
	shl.b64 	%rd2, %rd20, 11;
	shr.u32 	%r4, %r20, 6;
	sub.s32 	%r45, 15, %r4;
	sub.s32 	%r21, 19, %r4;
	setp.lt.u32 	%p2, %r20, 128;
	selp.b32 	%r6, 18, %r21, %p2;
	setp.ge.s32 	%p3, %r45, %r6;
	mov.b64 	%rd70, 0;
	@%p3 bra 	$L__BB1_4;
	add.s32 	%r23, %r6, %r4;
	neg.s32 	%r43, %r23;
	or.b64  	%rd3, %rd2, -9223372036854775808;
	mov.b64 	%rd70, 0;
	mov.b32 	%r42, 0;
	mov.u64 	%rd25, __cudart_i2opi_d;
	mov.u32 	%r44, %r45;
$L__BB1_3:
	.pragma "nounroll";
	mul.wide.s32 	%rd22, %r42, 8;
	add.s64 	%rd23, %rd1, %rd22;
	mul.wide.s32 	%rd24, %r44, 8;
	add.s64 	%rd26, %rd25, %rd24;
	ld.global.nc.u64 	%rd27, [%rd26];
	{
	.reg .u32 %r0, %r1, %r2, %r3, %alo, %ahi, %blo, %bhi, %clo, %chi;
	mov.b64 	{%alo,%ahi}, %rd27;
	mov.b64 	{%blo,%bhi}, %rd3;
	mov.b64 	{%clo,%chi}, %rd70;
	mad.lo.cc.u32 	%r0, %alo, %blo, %clo;
	madc.hi.cc.u32 	%r1, %alo, %blo, %chi;
	madc.hi.u32 	%r2, %alo, %bhi, 0;
	mad.lo.cc.u32 	%r1, %alo, %bhi, %r1;
	madc.hi.cc.u32 	%r2, %ahi, %blo, %r2;
	madc.hi.u32 	%r3, %ahi, %bhi, 0;
	mad.lo.cc.u32 	%r1, %ahi, %blo, %r1;
	madc.lo.cc.u32 	%r2, %ahi, %bhi, %r2;
	addc.u32 	%r3, %r3, 0;
	mov.b64 	%rd28, {%r0,%r1};
	mov.b64 	%rd70, {%r2,%r3};
	}
	st.local.u64 	[%rd23], %rd28;
	add.s32 	%r44, %r44, 1;
	add.s32 	%r43, %r43, 1;
	add.s32 	%r42, %r42, 1;
	setp.ne.s32 	%p4, %r43, -15;
	mov.u32 	%r45, %r6;
	@%p4 bra 	$L__BB1_3;
$L__BB1_4:
	cvt.s64.s32 	%rd29, %r45;
	cvt.u64.u32 	%rd30, %r4;
	add.s64 	%rd31, %rd30, %rd29;
	shl.b64 	%rd32, %rd31, 3;
	add.s64 	%rd33, %rd1, %rd32;
	st.local.u64 	[%rd33+-120], %rd70;
	and.b32  	%r15, %r2, 63;
	ld.local.u64 	%rd72, [%rd1+16];
	ld.local.u64 	%rd71, [%rd1+24];
	setp.eq.s32 	%p5, %r15, 0;
	@%p5 bra 	$L__BB1_6;
	shl.b64 	%rd34, %rd71, %r15;
	shr.u64 	%rd35, %rd72, 1;
	xor.b32  	%r24, %r15, 63;
	shr.u64 	%rd36, %rd35, %r24;
	or.b64  	%rd71, %rd34, %rd36;
	ld.local.u64 	%rd37, [%rd1+8];
	shl.b64 	%rd38, %rd72, %r15;
	shr.u64 	%rd39, %rd37, 1;
	shr.u64 	%rd40, %rd39, %r24;
	or.b64  	%rd72, %rd38, %rd40;
$L__BB1_6:
	and.b32  	%r25, %r1, -2147483648;
	shr.u64 	%rd41, %rd71, 62;
	cvt.u32.u64 	%r26, %rd41;
	mov.b64 	{%r27, %r28}, %rd71;
	mov.b64 	{%r29, %r30}, %rd72;
	shf.l.wrap.b32 	%r31, %r30, %r27, 2;
	shf.l.wrap.b32 	%r32, %r27, %r28, 2;
	mov.b64 	%rd42, {%r31, %r32};
	shl.b64 	%rd43, %rd72, 2;
	shr.u64 	%rd44, %rd42, 63;
	cvt.u32.u64 	%r33, %rd44;
	add.s32 	%r34, %r33, %r26;
	setp.eq.s32 	%p6, %r25, 0;
	neg.s32 	%r35, %r34;
	selp.b32 	%r46, %r34, %r35, %p6;
	setp.gt.s64 	%p7, %rd42, -1;
	mov.b64 	%rd45, 0;
	{
	.reg .u32 %r0, %r1, %r2, %r3, %a0, %a1, %a2, %a3, %b0, %b1, %b2, %b3;
	mov.b64 	{%a0,%a1}, %rd45;
	mov.b64 	{%a2,%a3}, %rd45;
	mov.b64 	{%b0,%b1}, %rd43;
	mov.b64 	{%b2,%b3}, %rd42;
	sub.cc.u32 	%r0, %a0, %b0;
	subc.cc.u32 	%r1, %a1, %b1;
	subc.cc.u32 	%r2, %a2, %b2;
	subc.u32 	%r3, %a3, %b3;
	mov.b64 	%rd46, {%r0,%r1};
	mov.b64 	%rd47, {%r2,%r3};
	}
	xor.b32  	%r36, %r25, -2147483648;
	selp.b64 	%rd73, %rd42, %rd47, %p7;
	selp.b64 	%rd14, %rd43, %rd46, %p7;
	selp.b32 	%r17, %r25, %r36, %p7;
	clz.b64 	%r37, %rd73;
	cvt.u64.u32 	%rd15, %r37;
	setp.eq.s32 	%p8, %r37, 0;
	@%p8 bra 	$L__BB1_8;
	cvt.u32.u64 	%r38, %rd15;
	and.b32  	%r39, %r38, 63;
	shl.b64 	%rd48, %rd73, %r39;
	shr.u64 	%rd49, %rd14, 1;
	not.b32 	%r40, %r38;
	and.b32  	%r41, %r40, 63;
	shr.u64 	%rd50, %rd49, %r41;
	or.b64  	%rd73, %rd48, %rd50;
$L__BB1_8:
	mov.b64 	%rd51, -3958705157555305931;
	{
	.reg .u32 %r0, %r1, %r2, %r3, %alo, %ahi, %blo, %bhi;
	mov.b64 	{%alo,%ahi}, %rd73;
	mov.b64 	{%blo,%bhi}, %rd51;
	mul.lo.u32 	%r0, %alo, %blo;
	mul.hi.u32 	%r1, %alo, %blo;
	mad.lo.cc.u32 	%r1, %alo, %bhi, %r1;
	madc.hi.u32 	%r2, %alo, %bhi, 0;
	mad.lo.cc.u32 	%r1, %ahi, %blo, %r1;
	madc.hi.cc.u32 	%r2, %ahi, %blo, %r2;
	madc.hi.u32 	%r3, %ahi, %bhi, 0;
	mad.lo.cc.u32 	%r2, %ahi, %bhi, %r2;
	addc.u32 	%r3, %r3, 0;
	mov.b64 	%rd52, {%r0,%r1};
	mov.b64 	%rd53, {%r2,%r3};
	}
	setp.gt.s64 	%p9, %rd53, 0;
	{
	.reg .u32 %r0, %r1, %r2, %r3, %a0, %a1, %a2, %a3, %b0, %b1, %b2, %b3;
	mov.b64 	{%a0,%a1}, %rd52;
	mov.b64 	{%a2,%a3}, %rd53;
	mov.b64 	{%b0,%b1}, %rd52;
	mov.b64 	{%b2,%b3}, %rd53;
	add.cc.u32 	%r0, %a0, %b0;
	addc.cc.u32 	%r1, %a1, %b1;
	addc.cc.u32 	%r2, %a2, %b2;
	addc.u32 	%r3, %a3, %b3;
	mov.b64 	%rd54, {%r0,%r1};
	mov.b64 	%rd55, {%r2,%r3};
	}
	selp.b64 	%rd56, %rd55, %rd53, %p9;
	selp.s64 	%rd57, -1, 0, %p9;
	sub.s64 	%rd58, %rd57, %rd15;
	cvt.u64.u32 	%rd59, %r17;
	shl.b64 	%rd60, %rd59, 32;
	add.s64 	%rd61, %rd56, 1;
	shr.u64 	%rd62, %rd61, 10;
	add.s64 	%rd63, %rd62, 1;
	shr.u64 	%rd64, %rd63, 1;
	shl.b64 	%rd65, %rd58, 52;
	add.s64 	%rd66, %rd65, %rd64;
	add.s64 	%rd67, %rd66, 4602678819172646912;
	or.b64  	%rd68, %rd67, %rd60;
	mov.b64 	%fd4, %rd68;
$L__BB1_9:
	st.param.f64 	[func_retval0], %fd4;
	st.param.b32 	[func_retval0+8], %r46;
	ret;

}
.func  (.param .b64 func_retval0) __internal_accurate_pow(
	.param .b64 __internal_accurate_pow_param_0
)
{
	.reg .pred 	%p<8>;
	.reg .b32 	%r<46>;
	.reg .b32 	%f<3>;
	.reg .b64 	%fd<109>;

	ld.param.f64 	%fd10, [__internal_accurate_pow_param_0];
	mov.f64 	%fd11, 0d3FF9E3779B97F4A8;
	{
	.reg .b32 %temp; 
	mov.b64 	{%temp, %r8}, %fd11;
	}
	{
	.reg .b32 %temp; 
	mov.b64 	{%r9, %temp}, %fd11;
	}
	shr.u32 	%r10, %r8, 20;
	setp.lt.u32 	%p1, %r8, 1048576;
	mov.f64 	%fd12, 0d4359E3779B97F4A8;
	{
	.reg .b32 %temp; 
	mov.b64 	{%temp, %r11}, %fd12;
	}
	{
	.reg .b32 %temp; 
	mov.b64 	{%r12, %temp}, %fd12;
	}
	shr.u32 	%r13, %r11, 20;
	add.s32 	%r14, %r13, -54;
	selp.b32 	%r15, %r12, %r9, %p1;
	selp.b32 	%r16, %r11, %r8, %p1;
	selp.b32 	%r1, %r14, %r10, %p1;
	add.s32 	%r45, %r1, -1023;
	and.b32  	%r17, %r16, -2146435073;
	or.b32  	%r18, %r17, 1072693248;
	mov.b64 	%fd107, {%r15, %r18};
	setp.lt.u32 	%p2, %r18, 1073127583;
	@%p2 bra 	$L__BB2_2;
	{
	.reg .b32 %temp; 
	mov.b64 	{%r19, %temp}, %fd107;
	}
	{
	.reg .b32 %temp; 
	mov.b64 	{%temp, %r20}, %fd107;
	}
	add.s32 	%r21, %r20, -1048576;
	mov.b64 	%fd107, {%r19, %r21};
	add.s32 	%r45, %r1, -1022;
$L__BB2_2:
	add.f64 	%fd13, %fd107, 0dBFF0000000000000;
	add.f64 	%fd14, %fd107, 0d3FF0000000000000;
	rcp.approx.ftz.f64 	%fd15, %fd14;
	neg.f64 	%fd16, %fd14;
	fma.rn.f64 	%fd17, %fd16, %fd15, 0d3FF0000000000000;
	fma.rn.f64 	%fd18, %fd17, %fd17, %fd17;
	fma.rn.f64 	%fd19, %fd18, %fd15, %fd15;
	mul.f64 	%fd20, %fd13, %fd19;
	fma.rn.f64 	%fd21, %fd13, %fd19, %fd20;
	mul.f64 	%fd22, %fd21, %fd21;
	fma.rn.f64 	%fd23, %fd22, 0d3EB0F5FF7D2CAFE2, 0d3ED0F5D241AD3B5A;
	fma.rn.f64 	%fd24, %fd23, %fd22, 0d3EF3B20A75488A3F;
	fma.rn.f64 	%fd25, %fd24, %fd22, 0d3F1745CDE4FAECD5;
	fma.rn.f64 	%fd26, %fd25, %fd22, 0d3F3C71C7258A578B;
	fma.rn.f64 	%fd27, %fd26, %fd22, 0d3F6249249242B910;
	fma.rn.f64 	%fd28, %fd27, %fd22, 0d3F89999999999DFB;
	sub.f64 	%fd29, %fd13, %fd21;
	add.f64 	%fd30, %fd29, %fd29;
	neg.f64 	%fd31, %fd21;
	fma.rn.f64 	%fd32, %fd31, %fd13, %fd30;
	mul.f64 	%fd33, %fd19, %fd32;
	fma.rn.f64 	%fd34, %fd22, %fd28, 0d3FB5555555555555;
	mov.f64 	%fd35, 0d3FB5555555555555;
	sub.f64 	%fd36, %fd35, %fd34;
	fma.rn.f64 	%fd37, %fd22, %fd28, %fd36;
	add.f64 	%fd38, %fd37, 0dBC46A4CB00B9E7B0;
	add.f64 	%fd39, %fd34, %fd38;
	sub.f64 	%fd40, %fd34, %fd39;
	add.f64 	%fd41, %fd38, %fd40;
	mul.rn.f64 	%fd42, %fd21, %fd21;
	neg.f64 	%fd43, %fd42;
	fma.rn.f64 	%fd44, %fd21, %fd21, %fd43;
	{
	.reg .b32 %temp; 
	mov.b64 	{%r22, %temp}, %fd33;
	}
	{
	.reg .b32 %temp; 
	mov.b64 	{%temp, %r23}, %fd33;
	}
	add.s32 	%r24, %r23, 1048576;
	mov.b64 	%fd45, {%r22, %r24};
	fma.rn.f64 	%fd46, %fd21, %fd45, %fd44;
	mul.rn.f64 	%fd47, %fd42, %fd21;
	neg.f64 	%fd48, %fd47;
	fma.rn.f64 	%fd49, %fd42, %fd21, %fd48;
	fma.rn.f64 	%fd50, %fd42, %fd33, %fd49;
	fma.rn.f64 	%fd51, %fd46, %fd21, %fd50;
	mul.rn.f64 	%fd52, %fd39, %fd47;
	neg.f64 	%fd53, %fd52;
	fma.rn.f64 	%fd54, %fd39, %fd47, %fd53;
	fma.rn.f64 	%fd55, %fd39, %fd51, %fd54;
	fma.rn.f64 	%fd56, %fd41, %fd47, %fd55;
	add.f64 	%fd57, %fd52, %fd56;
	sub.f64 	%fd58, %fd52, %fd57;
	add.f64 	%fd59, %fd56, %fd58;
	add.f64 	%fd60, %fd21, %fd57;
	sub.f64 	%fd61, %fd21, %fd60;
	add.f64 	%fd62, %fd57, %fd61;
	add.f64 	%fd63, %fd59, %fd62;
	add.f64 	%fd64, %fd33, %fd63;
	add.f64 	%fd65, %fd60, %fd64;
	sub.f64 	%fd66, %fd60, %fd65;
	add.f64 	%fd67, %fd64, %fd66;
	xor.b32  	%r25, %r45, -2147483648;
	mov.b32 	%r26, 1127219200;
	mov.b64 	%fd68, {%r25, %r26};
	mov.b32 	%r27, -2147483648;
	mov.b64 	%fd69, {%r27, %r26};
	sub.f64 	%fd70, %fd68, %fd69;
	fma.rn.f64 	%fd71, %fd70, 0d3FE62E42FEFA39EF, %fd65;
	fma.rn.f64 	%fd72, %fd70, 0dBFE62E42FEFA39EF, %fd71;
	sub.f64 	%fd73, %fd72, %fd65;
	sub.f64 	%fd74, %fd67, %fd73;
	fma.rn.f64 	%fd75, %fd70, 0d3C7ABC9E3B39803F, %fd74;
	add.f64 	%fd76, %fd71, %fd75;
	sub.f64 	%fd77, %fd71, %fd76;
	add.f64 	%fd78, %fd75, %fd77;
	{
	.reg .b32 %temp; 
	mov.b64 	{%temp, %r28}, %fd10;
	}
	{
	.reg .b32 %temp; 
	mov.b64 	{%r29, %temp}, %fd10;
	}
	shl.b32 	%r30, %r28, 1;
	setp.gt.u32 	%p3, %r30, -33554433;
	and.b32  	%r31, %r28, -15728641;
	selp.b32 	%r32, %r31, %r28, %p3;
	mov.b64 	%fd79, {%r29, %r32};
	mul.rn.f64 	%fd80, %fd76, %fd79;
	neg.f64 	%fd81, %fd80;
	fma.rn.f64 	%fd82, %fd76, %fd79, %fd81;
	fma.rn.f64 	%fd83, %fd78, %fd79, %fd82;
	add.f64 	%fd4, %fd80, %fd83;
	sub.f64 	%fd84, %fd80, %fd4;
	add.f64 	%fd5, %fd83, %fd84;
	fma.rn.f64 	%fd85, %fd4, 0d3FF71547652B82FE, 0d4338000000000000;
	{
	.reg .b32 %temp; 
	mov.b64 	{%r5, %temp}, %fd85;
	}
	mov.f64 	%fd86, 0dC338000000000000;
	add.rn.f64 	%fd87, %fd85, %fd86;
	fma.rn.f64 	%fd88, %fd87, 0dBFE62E42FEFA39EF, %fd4;
	fma.rn.f64 	%fd89, %fd87, 0dBC7ABC9E3B39803F, %fd88;
	fma.rn.f64 	%fd90, %fd89, 0d3E5ADE1569CE2BDF, 0d3E928AF3FCA213EA;
	fma.rn.f64 	%fd91, %fd90, %fd89, 0d3EC71DEE62401315;
	fma.rn.f64 	%fd92, %fd91, %fd89, 0d3EFA01997C89EB71;
	fma.rn.f64 	%fd93, %fd92, %fd89, 0d3F2A01A014761F65;
	fma.rn.f64 	%fd94, %fd93, %fd89, 0d3F56C16C1852B7AF;
	fma.rn.f64 	%fd95, %fd94, %fd89, 0d3F81111111122322;
	fma.rn.f64 	%fd96, %fd95, %fd89, 0d3FA55555555502A1;
	fma.rn.f64 	%fd97, %fd96, %fd89, 0d3FC5555555555511;
	fma.rn.f64 	%fd98, %fd97, %fd89, 0d3FE000000000000B;
	fma.rn.f64 	%fd99, %fd98, %fd89, 0d3FF0000000000000;
	fma.rn.f64 	%fd100, %fd99, %fd89, 0d3FF0000000000000;
	{
	.reg .b32 %temp; 
	mov.b64 	{%r6, %temp}, %fd100;
	}
	{
	.reg .b32 %temp; 
	mov.b64 	{%temp, %r7}, %fd100;
	}
	shl.b32 	%r33, %r5, 20;
	add.s32 	%r34, %r33, %r7;
	mov.b64 	%fd108, {%r6, %r34};
	{
	.reg .b32 %temp; 
	mov.b64 	{%temp, %r35}, %fd4;
	}
	mov.b32 	%f2, %r35;
	abs.f32 	%f1, %f2;
	setp.lt.f32 	%p4, %f1, 0f4086232B;
	@%p4 bra 	$L__BB2_5;
	setp.lt.f64 	%p5, %fd4, 0d0000000000000000;
	add.f64 	%fd101, %fd4, 0d7FF0000000000000;
	selp.f64 	%fd108, 0d0000000000000000, %fd101, %p5;
	setp.geu.f32 	%p6, %f1, 0f40874800;
	@%p6 bra 	$L__BB2_5;
	shr.u32 	%r36, %r5, 31;
	add.s32 	%r37, %r5, %r36;
	shr.s32 	%r38, %r37, 1;
	shl.b32 	%r39, %r38, 20;
	add.s32 	%r40, %r7, %r39;
	mov.b64 	%fd102, {%r6, %r40};
	sub.s32 	%r41, %r5, %r38;
	shl.b32 	%r42, %r41, 20;
	add.s32 	%r43, %r42, 1072693248;
	mov.b32 	%r44, 0;
	mov.b64 	%fd103, {%r44, %r43};
	mul.f64 	%fd108, %fd103, %fd102;
$L__BB2_5:
	abs.f64 	%fd104, %fd108;
	setp.eq.f64 	%p7, %fd104, 0d7FF0000000000000;
	fma.rn.f64 	%fd105, %fd108, %fd5, %fd108;
	selp.f64 	%fd106, %fd108, %fd105, %p7;
	st.param.f64 	[func_retval0], %fd106;
	ret;

}


// ===== COMPILED SASS (sm_100) =====

	.target	sm_100

	.elftype	@"ET_EXEC"


//--------------------- .note.nv.tkinfo           --------------------------
	.section	.note.nv.tkinfo,"",@"SHT_NOTE"
	.sectionflags	@"SHF_NOTE_NV_TKINFO"
	.tkinfo
        /*0018*/ 	.word	0x00000002
        /*0030*/ 	.string	""
        /*0030*/ 	.string	"ptxas"
        /*0030*/ 	.string	"Cuda compilation tools, release 13.0, V13.0.88"
        /*0030*/ 	.string	"Build cuda_13.0.r13.0/compiler.36424714_0"
        /*0030*/ 	.string	"-arch sm_100 -m 64 "



//--------------------- .note.nv.cuinfo           --------------------------
	.section	.note.nv.cuinfo,"",@"SHT_NOTE"
	.sectionflags	@"SHF_NOTE_NV_CUINFO"
        /*0018*/ 	.short	0x0002
        /*001a*/ 	.short	0x0064
        /*001c*/ 	.short	0x0082
	.zero		2


//--------------------- .nv.info                  --------------------------
	.section	.nv.info,"",@"SHT_CUDA_INFO"
	.align	4


	//----- nvinfo : EIATTR_REGCOUNT
	.align		4
        /*0000*/ 	.byte	0x04, 0x2f
        /*0002*/ 	.short	(.L_3 - .L_2)
	.align		4
.L_2:
        /*0004*/ 	.word	index@(quantum_transform)
        /*0008*/ 	.word	0x00000026


	//----- nvinfo : EIATTR_FRAME_SIZE
	.align		4
.L_3:
        /*000c*/ 	.byte	0x04, 0x11
        /*000e*/ 	.short	(.L_5 - .L_4)
	.align		4
.L_4:
        /*0010*/ 	.word	index@($quantum_transform$__internal_trig_reduction_slowpathd)
        /*0014*/ 	.word	0x00000028


	//----- nvinfo : EIATTR_FRAME_SIZE
	.align		4
.L_5:
        /*0018*/ 	.byte	0x04, 0x11
        /*001a*/ 	.short	(.L_7 - .L_6)
	.align		4
.L_6:
        /*001c*/ 	.word	index@($quantum_transform$__internal_accurate_pow)
        /*0020*/ 	.word	0x00000028


	//----- nvinfo : EIATTR_FRAME_SIZE
	.align		4
.L_7:
        /*0024*/ 	.byte	0x04, 0x11
        /*0026*/ 	.short	(.L_9 - .L_8)
	.align		4
.L_8:
        /*0028*/ 	.word	index@($__internal_1_$__cuda_sm20_dsqrt_rn_f64_mediumpath_v1)
        /*002c*/ 	.word	0x00000028


	//----- nvinfo : EIATTR_FRAME_SIZE
	.align		4
.L_9:
        /*0030*/ 	.byte	0x04, 0x11
        /*0032*/ 	.short	(.L_11 - .L_10)
	.align		4
.L_10:
        /*0034*/ 	.word	index@($__internal_0_$__cuda_sm20_div_rn_f64_full)
        /*0038*/ 	.word	0x00000028


	//----- nvinfo : EIATTR_FRAME_SIZE
	.align		4
.L_11:
        /*003c*/ 	.byte	0x04, 0x11
        /*003e*/ 	.short	(.L_13 - .L_12)
	.align		4
.L_12:
        /*0040*/ 	.word	index@(quantum_transform)
        /*0044*/ 	.word	0x00000028


	//----- nvinfo : EIATTR_MIN_STACK_SIZE
	.align		4
.L_13:
        /*0048*/ 	.byte	0x04, 0x12
        /*004a*/ 	.short	(.L_15 - .L_14)
	.align		4
.L_14:
        /*004c*/ 	.word	index@(quantum_transform)
        /*0050*/ 	.word	0x00000028
.L_15:


//--------------------- .nv.compat                --------------------------
	.section	.nv.compat,"",@"SHT_CUDA_COMPAT_INFO"
	.align	4
        /*0000*/ 	.byte	0x02, 0x09, 0x00, 0x00, 0x02, 0x02, 0x01, 0x00, 0x02, 0x05, 0x05, 0x00, 0x03, 0x07, 0x01, 0x01
        /*0010*/ 	.byte	0x02, 0x03, 0x00, 0x00, 0x02, 0x06, 0x01, 0x00, 0x04, 0x0b, 0x08, 0x00, 0x01, 0x00, 0x00, 0x00
        /*0020*/ 	.byte	0x00, 0x00, 0x00, 0x00


//--------------------- .nv.info.quantum_transform --------------------------
	.section	.nv.info.quantum_transform,"",@"SHT_CUDA_INFO"
	.sectionflags	@""
	.align	4


	//----- nvinfo : EIATTR_CUDA_API_VERSION
	.align		4
        /*0000*/ 	.byte	0x04, 0x37
        /*0002*/ 	.short	(.L_17 - .L_16)
.L_16:
        /*0004*/ 	.word	0x00000082


	//----- nvinfo : EIATTR_KPARAM_INFO
	.align		4
.L_17:
        /*0008*/ 	.byte	0x04, 0x17
        /*000a*/ 	.short	(.L_19 - .L_18)
.L_18:
        /*000c*/ 	.word	0x00000000
        /*0010*/ 	.short	0x0003
        /*0012*/ 	.short	0x0010
        /*0014*/ 	.byte	0x00, 0xf0, 0x11, 0x00


	//----- nvinfo : EIATTR_KPARAM_INFO
	.align		4
.L_19:
        /*0018*/ 	.byte	0x04, 0x17
        /*001a*/ 	.short	(.L_21 - .L_20)
.L_20:
        /*001c*/ 	.word	0x00000000
        /*0020*/ 	.short	0x0002
        /*0022*/ 	.short	0x000c
        /*0024*/ 	.byte	0x00, 0xf0, 0x11, 0x00


	//----- nvinfo : EIATTR_KPARAM_INFO
	.align		4
.L_21:
        /*0028*/ 	.byte	0x04, 0x17
        /*002a*/ 	.short	(.L_23 - .L_22)
.L_22:
        /*002c*/ 	.word	0x00000000
        /*0030*/ 	.short	0x0001
        /*0032*/ 	.short	0x0008
        /*0034*/ 	.byte	0x00, 0xf0, 0x11, 0x00


	//----- nvinfo : EIATTR_KPARAM_INFO
	.align		4
.L_23:
        /*0038*/ 	.byte	0x04, 0x17
        /*003a*/ 	.short	(.L_25 - .L_24)
.L_24:
        /*003c*/ 	.word	0x00000000
        /*0040*/ 	.short	0x0000
        /*0042*/ 	.short	0x0000
        /*0044*/ 	.byte	0x00, 0xf5, 0x21, 0x00


	//----- nvinfo : EIATTR_SPARSE_MMA_MASK
	.align		4
.L_25:
        /*0048*/ 	.byte	0x03, 0x50
        /*004a*/ 	.short	0x0000


	//----- nvinfo : EIATTR_MAXREG_COUNT
	.align		4
        /*004c*/ 	.byte	0x03, 0x1b
        /*004e*/ 	.short	0x00ff


	//----- nvinfo : EIATTR_MERCURY_ISA_VERSION
	.align		4
        /*0050*/ 	.byte	0x03, 0x5f
        /*0052*/ 	.short	0x0101


	//----- nvinfo : EIATTR_VRC_CTA_INIT_COUNT
	.align		4
        /*0054*/ 	.byte	0x02, 0x4a
	.zero		1
	.zero		1


	//----- nvinfo : EIATTR_EXIT_INSTR_OFFSETS
	.align		4
        /*0058*/ 	.byte	0x04, 0x1c
        /*005a*/ 	.short	(.L_27 - .L_26)


	//   ....[0]....
.L_26:
        /*005c*/ 	.word	0x000000b0


	//   ....[1]....
        /*0060*/ 	.word	0x000018c0


	//----- nvinfo : EIATTR_CRS_STACK_SIZE
	.align		4
.L_27:
        /*0064*/ 	.byte	0x04, 0x1e
        /*0066*/ 	.short	(.L_29 - .L_28)
.L_28:
        /*0068*/ 	.word	0x00000000


	//----- nvinfo : EIATTR_CBANK_PARAM_SIZE
	.align		4
.L_29:
        /*006c*/ 	.byte	0x03, 0x19
        /*006e*/ 	.short	0x0014


	//----- nvinfo : EIATTR_PARAM_CBANK
	.align		4
        /*0070*/ 	.byte	0x04, 0x0a
        /*0072*/ 	.short	(.L_31 - .L_30)
	.align		4
.L_30:
        /*0074*/ 	.word	index@(.nv.constant0.quantum_transform)
        /*0078*/ 	.short	0x0380
        /*007a*/ 	.short	0x0014


	//----- nvinfo : EIATTR_SW_WAR
	.align		4
.L_31:
        /*007c*/ 	.byte	0x04, 0x36
        /*007e*/ 	.short	(.L_33 - .L_32)
.L_32:
        /*0080*/ 	.word	0x00000008
.L_33:


//--------------------- .nv.callgraph             --------------------------
	.section	.nv.callgraph,"",@"SHT_CUDA_CALLGRAPH"
	.align	4
	.sectionentsize	8
	.align		4
        /*0000*/ 	.word	0x00000000
	.align		4
        /*0004*/ 	.word	0xffffffff
	.align		4
        /*0008*/ 	.word	0x00000000
	.align		4
        /*000c*/ 	.word	0xfffffffe
	.align		4
        /*0010*/ 	.word	0x00000000
	.align		4
        /*0014*/ 	.word	0xfffffffd
	.align		4
        /*0018*/ 	.word	0x00000000
	.align		4
        /*001c*/ 	.word	0xfffffffc


//--------------------- .nv.constant4             --------------------------
	.section	.nv.constant4,"a",@progbits
	.align	8
	.align		8
.nv.constant4:
        /*0000*/ 	.dword	__cudart_i2opi_d
	.align		8
        /*0008*/ 	.dword	__cudart_sin_cos_coeffs


//--------------------- .text.quantum_transform   --------------------------
	.section	.text.quantum_transform,"ax",@progbits
	.align	128
        .global         quantum_transform
        .type           quantum_transform,@function
        .size           quantum_transform,(.L_x_34 - quantum_transform)
        .other          quantum_transform,@"STO_CUDA_ENTRY STV_DEFAULT"
quantum_transform:
.text.quantum_transform:
[----:B------:R-:W0:Y:S01]  /*0000*/  LDC R1, c[0x0][0x37c] ;  /* 0x0000df00ff017b82 */ /* 0x000e220000000800 */
[----:B------:R-:W1:Y:S07]  /*0010*/  S2R R3, SR_TID.X ;  /* 0x0000000000037919 */ /* 0x000e6e0000002100 */
[----:B------:R-:W1:Y:S01]  /*0020*/  S2UR UR5, SR_CTAID.X ;  /* 0x00000000000579c3 */ /* 0x000e620000002500 */
[----:B------:R-:W2:Y:S01]  /*0030*/  LDCU.64 UR8, c[0x0][0x388] ;  /* 0x00007100ff0877ac */ /* 0x000ea20008000a00 */
[----:B0-----:R-:W-:Y:S01]  /*0040*/  VIADD R1, R1, 0xffffffd8 ;  /* 0xffffffd801017836 */ /* 0x001fe20000000000 */
[----:B------:R-:W0:Y:S05]  /*0050*/  LDCU UR7, c[0x0][0x390] ;  /* 0x00007200ff0777ac */ /* 0x000e2a0008000800 */
[----:B------:R-:W1:Y:S01]  /*0060*/  LDC R4, c[0x0][0x360] ;  /* 0x0000d800ff047b82 */ /* 0x000e620000000800 */
[----:B--2---:R-:W-:-:S04]  /*0070*/  UIMAD UR4, UR9, UR8, URZ ;  /* 0x00000008090472a4 */ /* 0x004fc8000f8e02ff */
[----:B0-----:R-:W-:Y:S01]  /*0080*/  UIMAD UR4, UR4, UR7, URZ ;  /* 0x00000007040472a4 */ /* 0x001fe2000f8e02ff */
[----:B-1----:R-:W-:-:S05]  /*0090*/  IMAD R4, R4, UR5, R3 ;  /* 0x0000000504047c24 */ /* 0x002fca000f8e0203 */
[----:B------:R-:W-:-:S13]  /*00a0*/  ISETP.GE.U32.AND P0, PT, R4, UR4, PT ;  /* 0x0000000404007c0c */ /* 0x000fda000bf06070 */
[----:B------:R-:W-:Y:S05]  /*00b0*/  @P0 EXIT ;  /* 0x000000000000094d */ /* 0x000fea0003800000 */
[----:B------:R-:W0:Y:S01]  /*00c0*/  LDC.64 R22, c[0x0][0x380] ;  /* 0x0000e000ff167b82 */ /* 0x000e220000000a00 */
[----:B------:R-:W1:Y:S01]  /*00d0*/  LDCU.64 UR4, c[0x0][0x358] ;  /* 0x00006b00ff0477ac */ /* 0x000e620008000a00 */
[----:B0-----:R-:W-:-:S05]  /*00e0*/  IMAD.WIDE R22, R4, 0x10, R22 ;  /* 0x0000001004167825 */ /* 0x001fca00078e0216 */
[----:B-1----:R-:W2:Y:S01]  /*00f0*/  LDG.E.128 R12, desc[UR4][R22.64] ;  /* 0x00000004160c7981 */ /* 0x002ea2000c1e1d00 */
[----:B------:R-:W0:Y:S01]  /*0100*/  I2F.U32.RP R0, UR7 ;  /* 0x0000000700007d06 */ /* 0x000e220008209000 */
[----:B------:R-:W-:Y:S01]  /*0110*/  UIMAD UR6, UR8, UR7, URZ ;  /* 0x00000007080672a4 */ /* 0x000fe2000f8e02ff */
[----:B------:R-:W-:Y:S01]  /*0120*/  IMAD.MOV.U32 R10, RZ, RZ, 0x1 ;  /* 0x00000001ff0a7424 */ /* 0x000fe200078e00ff */
[----:B------:R-:W-:Y:S01]  /*0130*/  ISETP.NE.U32.AND P2, PT, RZ, UR7, PT ;  /* 0x00000007ff007c0c */ /* 0x000fe2000bf45070 */
[----:B------:R-:W-:Y:S04]  /*0140*/  BSSY.RECONVERGENT B0, `(.L_x_0) ;  /* 0x0000053000007945 */ /* 0x000fe80003800200 */
[----:B------:R-:W1:Y:S08]  /*0150*/  I2F.U32.RP R5, UR8 ;  /* 0x0000000800057d06 */ /* 0x000e700008209000 */
[----:B0-----:R-:W0:Y:S08]  /*0160*/  MUFU.RCP R0, R0 ;  /* 0x0000000000007308 */ /* 0x001e300000001000 */
[----:B------:R-:W3:Y:S08]  /*0170*/  I2F.U32.RP R16, UR6 ;  /* 0x0000000600107d06 */ /* 0x000ef00008209000 */
[----:B-1----:R-:W1:Y:S01]  /*0180*/  MUFU.RCP R5, R5 ;  /* 0x0000000500057308 */ /* 0x002e620000001000 */
[----:B0-----:R-:W-:-:S07]  /*0190*/  VIADD R2, R0, 0xffffffe ;  /* 0x0ffffffe00027836 */ /* 0x001fce0000000000 */
[----:B------:R0:W4:Y:S08]  /*01a0*/  F2I.FTZ.U32.TRUNC.NTZ R3, R2 ;  /* 0x0000000200037305 */ /* 0x000130000021f000 */
[----:B---3--:R-:W3:Y:S01]  /*01b0*/  MUFU.RCP R16, R16 ;  /* 0x0000001000107308 */ /* 0x008ee20000001000 */
[----:B0-----:R-:W-:Y:S02]  /*01c0*/  IMAD.MOV.U32 R2, RZ, RZ, RZ ;  /* 0x000000ffff027224 */ /* 0x001fe400078e00ff */
[----:B-1----:R-:W-:-:S02]  /*01d0*/  VIADD R5, R5, 0xffffffe ;  /* 0x0ffffffe05057836 */ /* 0x002fc40000000000 */
[----:B----4-:R-:W-:-:S04]  /*01e0*/  IMAD.MOV R11, RZ, RZ, -R3 ;  /* 0x000000ffff0b7224 */ /* 0x010fc800078e0a03 */
[----:B------:R-:W-:-:S04]  /*01f0*/  IMAD R11, R11, UR7, RZ ;  /* 0x000000070b0b7c24 */ /* 0x000fc8000f8e02ff */
[----:B------:R-:W-:-:S04]  /*0200*/  IMAD.HI.U32 R3, R3, R11, R2 ;  /* 0x0000000b03037227 */ /* 0x000fc800078e0002 */
[----:B---3--:R-:W-:Y:S02]  /*0210*/  VIADD R17, R16, 0xffffffe ;  /* 0x0ffffffe10117836 */ /* 0x008fe40000000000 */
[----:B------:R-:W-:-:S04]  /*0220*/  IMAD.HI.U32 R0, R3, R4, RZ ;  /* 0x0000000403007227 */ /* 0x000fc800078e00ff */
[----:B------:R-:W-:Y:S01]  /*0230*/  IMAD.MOV R3, RZ, RZ, -R0 ;  /* 0x000000ffff037224 */ /* 0x000fe200078e0a00 */
[----:B------:R-:W0:Y:S01]  /*0240*/  F2I.FTZ.U32.TRUNC.NTZ R17, R17 ;  /* 0x0000001100117305 */ /* 0x000e22000021f000 */
[----:B------:R-:W-:Y:S02]  /*0250*/  IMAD R16, RZ, RZ, -UR6 ;  /* 0x80000006ff107e24 */ /* 0x000fe4000f8e02ff */
[----:B------:R-:W-:-:S05]  /*0260*/  IMAD R2, R3, UR7, R4 ;  /* 0x0000000703027c24 */ /* 0x000fca000f8e0204 */
[----:B------:R-:W-:Y:S01]  /*0270*/  ISETP.GE.U32.AND P0, PT, R2, UR7, PT ;  /* 0x0000000702007c0c */ /* 0x000fe2000bf06070 */
[----:B------:R0:W1:Y:S02]  /*0280*/  F2I.FTZ.U32.TRUNC.NTZ R3, R5 ;  /* 0x0000000500037305 */ /* 0x000064000021f000 */
[----:B0-----:R-:W-:Y:S02]  /*0290*/  IMAD R5, R16, R17, RZ ;  /* 0x0000001110057224 */ /* 0x001fe400078e02ff */
[----:B------:R-:W-:-:S08]  /*02a0*/  IMAD.MOV.U32 R16, RZ, RZ, RZ ;  /* 0x000000ffff107224 */ /* 0x000fd000078e00ff */
[----:B------:R-:W-:Y:S02]  /*02b0*/  @P0 VIADD R2, R2, -UR7 ;  /* 0x8000000702020c36 */ /* 0x000fe40008000000 */
[----:B------:R-:W-:-:S03]  /*02c0*/  IMAD.HI.U32 R5, R17, R5, R16 ;  /* 0x0000000511057227 */ /* 0x000fc600078e0010 */
[----:B------:R-:W-:Y:S01]  /*02d0*/  ISETP.GE.U32.AND P1, PT, R2, UR7, PT ;  /* 0x0000000702007c0c */ /* 0x000fe2000bf26070 */
[----:B-1----:R-:W-:Y:S02]  /*02e0*/  IMAD.MOV R2, RZ, RZ, -R3 ;  /* 0x000000ffff027224 */ /* 0x002fe400078e0a03 */
[----:B------:R-:W-:-:S10]  /*02f0*/  @P0 VIADD R0, R0, 0x1 ;  /* 0x0000000100000836 */ /* 0x000fd40000000000 */
[----:B------:R-:W-:Y:S01]  /*0300*/  @P1 VIADD R0, R0, 0x1 ;  /* 0x0000000100001836 */ /* 0x000fe20000000000 */
[----:B------:R-:W-:Y:S02]  /*0310*/  @!P2 LOP3.LUT R0, RZ, UR7, RZ, 0x33, !PT ;  /* 0x00000007ff00ac12 */ /* 0x000fe4000f8e33ff */
[----:B------:R-:W-:Y:S01]  /*0320*/  ISETP.NE.U32.AND P2, PT, RZ, UR6, PT ;  /* 0x00000006ff007c0c */ /* 0x000fe2000bf45070 */
[----:B--2---:R-:W-:Y:S02]  /*0330*/  DADD R6, -RZ, |R12| ;  /* 0x00000000ff067229 */ /* 0x004fe4000000050c */
[--C-:B------:R-:W-:Y:S02]  /*0340*/  DADD R8, -RZ, |R14|.reuse ;  /* 0x00000000ff087229 */ /* 0x100fe4000000050e */
[----:B------:R-:W-:-:S08]  /*0350*/  DSETP.GT.AND P3, PT, |R12|, |R14|, PT ;  /* 0x4000000e0c00722a */ /* 0x000fd00003f64200 */
[----:B------:R-:W-:Y:S02]  /*0360*/  FSEL R21, R7, R9, P3 ;  /* 0x0000000907157208 */ /* 0x000fe40001800000 */
[----:B------:R-:W-:Y:S02]  /*0370*/  FSEL R20, R6, R8, P3 ;  /* 0x0000000806147208 */ /* 0x000fe40001800000 */
[----:B------:R-:W0:Y:S04]  /*0380*/  MUFU.RCP64H R11, R21 ;  /* 0x00000015000b7308 */ /* 0x000e280000001800 */
[----:B0-----:R-:W-:-:S08]  /*0390*/  DFMA R18, -R20, R10, 1 ;  /* 0x3ff000001412742b */ /* 0x001fd0000000010a */
[----:B------:R-:W-:-:S08]  /*03a0*/  DFMA R18, R18, R18, R18 ;  /* 0x000000121212722b */ /* 0x000fd00000000012 */
[----:B------:R-:W-:Y:S01]  /*03b0*/  DFMA R10, R10, R18, R10 ;  /* 0x000000120a0a722b */ /* 0x000fe2000000000a */
[----:B------:R-:W-:Y:S01]  /*03c0*/  IMAD.MOV.U32 R19, RZ, RZ, R2 ;  /* 0x000000ffff137224 */ /* 0x000fe200078e0002 */
[----:B------:R-:W-:Y:S01]  /*03d0*/  FSEL R18, R8, R6, P3 ;  /* 0x0000000608127208 */ /* 0x000fe20001800000 */
[----:B------:R-:W-:Y:S02]  /*03e0*/  IMAD.MOV.U32 R2, RZ, RZ, RZ ;  /* 0x000000ffff027224 */ /* 0x000fe400078e00ff */
[----:B------:R-:W-:-:S03]  /*03f0*/  IMAD R19, R19, UR8, RZ ;  /* 0x0000000813137c24 */ /* 0x000fc6000f8e02ff */
[----:B------:R-:W-:Y:S01]  /*0400*/  DFMA R16, -R20, R10, 1 ;  /* 0x3ff000001410742b */ /* 0x000fe2000000010a */
[----:B------:R-:W-:Y:S01]  /*0410*/  IMAD.HI.U32 R3, R3, R19, R2 ;  /* 0x0000001303037227 */ /* 0x000fe200078e0002 */
[----:B------:R-:W-:Y:S02]  /*0420*/  FSEL R19, R9, R7, P3 ;  /* 0x0000000709137208 */ /* 0x000fe40001800000 */
[----:B------:R-:W-:Y:S01]  /*0430*/  ISETP.NE.U32.AND P3, PT, RZ, UR8, PT ;  /* 0x00000008ff007c0c */ /* 0x000fe2000bf65070 */
[----:B------:R-:W-:-:S03]  /*0440*/  IMAD.HI.U32 R2, R5, R4, RZ ;  /* 0x0000000405027227 */ /* 0x000fc600078e00ff */
[----:B------:R-:W-:Y:S01]  /*0450*/  DFMA R16, R10, R16, R10 ;  /* 0x000000100a10722b */ /* 0x000fe2000000000a */
[----:B------:R-:W-:Y:S02]  /*0460*/  IMAD.MOV R5, RZ, RZ, -R2 ;  /* 0x000000ffff057224 */ /* 0x000fe400078e0a02 */
[----:B------:R-:W-:-:S05]  /*0470*/  IMAD.HI.U32 R3, R3, R0, RZ ;  /* 0x0000000003037227 */ /* 0x000fca00078e00ff */
[----:B------:R-:W-:Y:S01]  /*0480*/  DMUL R6, R16, R18 ;  /* 0x0000001210067228 */ /* 0x000fe20000000000 */
[----:B------:R-:W-:Y:S02]  /*0490*/  IMAD R5, R5, UR6, R4 ;  /* 0x0000000605057c24 */ /* 0x000fe4000f8e0204 */
[----:B------:R-:W-:-:S03]  /*04a0*/  IMAD.MOV R3, RZ, RZ, -R3 ;  /* 0x000000ffff037224 */ /* 0x000fc600078e0a03 */
[----:B------:R-:W-:Y:S01]  /*04b0*/  ISETP.GE.U32.AND P0, PT, R5, UR6, PT ;  /* 0x0000000605007c0c */ /* 0x000fe2000bf06070 */
[----:B------:R-:W-:Y:S01]  /*04c0*/  IMAD R3, R3, UR8, R0 ;  /* 0x0000000803037c24 */ /* 0x000fe2000f8e0200 */
[----:B------:R-:W-:-:S04]  /*04d0*/  DFMA R8, -R20, R6, R18 ;  /* 0x000000061408722b */ /* 0x000fc80000000112 */
[----:B------:R-:W-:-:S04]  /*04e0*/  ISETP.GE.U32.AND P1, PT, R3, UR8, PT ;  /* 0x0000000803007c0c */ /* 0x000fc8000bf26070 */
[----:B------:R-:W-:-:S03]  /*04f0*/  DFMA R6, R16, R8, R6 ;  /* 0x000000081006722b */ /* 0x000fc60000000006 */
[----:B------:R-:W-:Y:S02]  /*0500*/  @P0 VIADD R5, R5, -UR6 ;  /* 0x8000000605050c36 */ /* 0x000fe40008000000 */
[----:B------:R-:W-:Y:S01]  /*0510*/  @P0 VIADD R2, R2, 0x1 ;  /* 0x0000000102020836 */ /* 0x000fe20000000000 */
[----:B------:R-:W-:Y:S02]  /*0520*/  FSETP.GEU.AND P0, PT, |R19|, 6.5827683646048100446e-37, PT ;  /* 0x036000001300780b */ /* 0x000fe40003f0e200 */
[----:B------:R-:W-:Y:S01]  /*0530*/  ISETP.GE.U32.AND P4, PT, R5, UR6, PT ;  /* 0x0000000605007c0c */ /* 0x000fe2000bf86070 */
[----:B------:R-:W-:Y:S02]  /*0540*/  @P1 VIADD R3, R3, -UR8 ;  /* 0x8000000803031c36 */ /* 0x000fe40008000000 */
[----:B------:R-:W-:-:S03]  /*0550*/  FFMA R5, RZ, R21, R7 ;  /* 0x00000015ff057223 */ /* 0x000fc60000000007 */
[----:B------:R-:W-:Y:S02]  /*0560*/  ISETP.GE.U32.AND P5, PT, R3, UR8, PT ;  /* 0x0000000803007c0c */ /* 0x000fe4000bfa6070 */
[----:B------:R-:W-:Y:S01]  /*0570*/  FSETP.GT.AND P1, PT, |R5|, 1.469367938527859385e-39, PT ;  /* 0x001000000500780b */ /* 0x000fe20003f24200 */
[----:B------:R-:W-:-:S04]  /*0580*/  IMAD.MOV R5, RZ, RZ, -R0 ;  /* 0x000000ffff057224 */ /* 0x000fc800078e0a00 */
[----:B------:R-:W-:Y:S01]  /*0590*/  @P4 VIADD R2, R2, 0x1 ;  /* 0x0000000102024836 */ /* 0x000fe20000000000 */
[----:B------:R-:W-:Y:S01]  /*05a0*/  @!P2 LOP3.LUT R2, RZ, UR6, RZ, 0x33, !PT ;  /* 0x00000006ff02ac12 */ /* 0x000fe2000f8e33ff */
[----:B------:R-:W-:-:S04]  /*05b0*/  IMAD R4, R5, UR7, R4 ;  /* 0x0000000705047c24 */ /* 0x000fc8000f8e0204 */
[----:B------:R-:W-:Y:S01]  /*05c0*/  @P5 VIADD R3, R3, -UR8 ;  /* 0x8000000803035c36 */ /* 0x000fe20008000000 */
[----:B------:R-:W-:Y:S01]  /*05d0*/  @!P3 LOP3.LUT R3, RZ, UR8, RZ, 0x33, !PT ;  /* 0x00000008ff03bc12 */ /* 0x000fe2000f8e33ff */
[----:B------:R-:W-:Y:S06]  /*05e0*/  @P1 BRA P0, `(.L_x_1) ;  /* 0x0000000000201947 */ /* 0x000fec0000000000 */
[----:B------:R-:W-:Y:S01]  /*05f0*/  IMAD.MOV.U32 R8, RZ, RZ, R20 ;  /* 0x000000ffff087224 */ /* 0x000fe200078e0014 */
[----:B------:R-:W-:Y:S01]  /*0600*/  MOV R0, 0x650 ;  /* 0x0000065000007802 */ /* 0x000fe20000000f00 */
[----:B------:R-:W-:Y:S02]  /*0610*/  IMAD.MOV.U32 R9, RZ, RZ, R21 ;  /* 0x000000ffff097224 */ /* 0x000fe400078e0015 */
[----:B------:R-:W-:Y:S02]  /*0620*/  IMAD.MOV.U32 R6, RZ, RZ, R18 ;  /* 0x000000ffff067224 */ /* 0x000fe400078e0012 */
[----:B------:R-:W-:-:S07]  /*0630*/  IMAD.MOV.U32 R7, RZ, RZ, R19 ;  /* 0x000000ffff077224 */ /* 0x000fce00078e0013 */
[----:B------:R-:W-:Y:S05]  /*0640*/  CALL.REL.NOINC `($__internal_0_$__cuda_sm20_div_rn_f64_full) ;  /* 0x0000001000a07944 */ /* 0x000fea0003c00000 */
[----:B------:R-:W-:Y:S02]  /*0650*/  IMAD.MOV.U32 R6, RZ, RZ, R26 ;  /* 0x000000ffff067224 */ /* 0x000fe400078e001a */
[----:B------:R-:W-:-:S07]  /*0660*/  IMAD.MOV.U32 R7, RZ, RZ, R27 ;  /* 0x000000ffff077224 */ /* 0x000fce00078e001b */
.L_x_1:
[----:B------:R-:W-:Y:S05]  /*0670*/  BSYNC.RECONVERGENT B0 ;  /* 0x0000000000007941 */ /* 0x000fea0003800200 */
.L_x_0:
[----:B------:R-:W-:Y:S01]  /*0680*/  DFMA R6, R6, R6, 1 ;  /* 0x3ff000000606742b */ /* 0x000fe20000000006 */
[----:B------:R-:W-:Y:S01]  /*0690*/  IMAD.MOV.U32 R16, RZ, RZ, 0x0 ;  /* 0x00000000ff107424 */ /* 0x000fe200078e00ff */
[----:B------:R-:W-:Y:S01]  /*06a0*/  BSSY.RECONVERGENT B0, `(.L_x_2) ;  /* 0x0000012000007945 */ /* 0x000fe20003800200 */
[----:B------:R-:W-:-:S03]  /*06b0*/  IMAD.MOV.U32 R17, RZ, RZ, 0x3fd80000 ;  /* 0x3fd80000ff117424 */ /* 0x000fc600078e00ff */
[----:B------:R-:W0:Y:S04]  /*06c0*/  MUFU.RSQ64H R11, R7 ;  /* 0x00000007000b7308 */ /* 0x000e280000001c00 */
[----:B------:R-:W-:-:S05]  /*06d0*/  VIADD R10, R7, 0xfcb00000 ;  /* 0xfcb00000070a7836 */ /* 0x000fca0000000000 */
[----:B------:R-:W-:Y:S01]  /*06e0*/  ISETP.GE.U32.AND P0, PT, R10, 0x7ca00000, PT ;  /* 0x7ca000000a00780c */ /* 0x000fe20003f06070 */
[----:B0-----:R-:W-:-:S08]  /*06f0*/  DMUL R8, R10, R10 ;  /* 0x0000000a0a087228 */ /* 0x001fd00000000000 */
[----:B------:R-:W-:-:S08]  /*0700*/  DFMA R8, R6, -R8, 1 ;  /* 0x3ff000000608742b */ /* 0x000fd00000000808 */
[----:B------:R-:W-:Y:S02]  /*0710*/  DFMA R16, R8, R16, 0.5 ;  /* 0x3fe000000810742b */ /* 0x000fe40000000010 */
[----:B------:R-:W-:-:S08]  /*0720*/  DMUL R8, R10, R8 ;  /* 0x000000080a087228 */ /* 0x000fd00000000000 */
[----:B------:R-:W-:-:S08]  /*0730*/  DFMA R26, R16, R8, R10 ;  /* 0x00000008101a722b */ /* 0x000fd0000000000a */
[----:B------:R-:W-:Y:S02]  /*0740*/  DMUL R16, R6, R26 ;  /* 0x0000001a06107228 */ /* 0x000fe40000000000 */
[----:B------:R-:W-:Y:S02]  /*0750*/  VIADD R25, R27, 0xfff00000 ;  /* 0xfff000001b197836 */ /* 0x000fe40000000000 */
[----:B------:R-:W-:-:S04]  /*0760*/  IMAD.MOV.U32 R24, RZ, RZ, R26 ;  /* 0x000000ffff187224 */ /* 0x000fc800078e001a */
[----:B------:R-:W-:-:S08]  /*0770*/  DFMA R28, R16, -R16, R6 ;  /* 0x80000010101c722b */ /* 0x000fd00000000006 */
[----:B------:R-:W-:Y:S01]  /*0780*/  DFMA R8, R28, R24, R16 ;  /* 0x000000181c08722b */ /* 0x000fe20000000010 */
[----:B------:R-:W-:Y:S10]  /*0790*/  @!P0 BRA `(.L_x_3) ;  /* 0x0000000000088947 */ /* 0x000ff40003800000 */
[----:B------:R-:W-:-:S07]  /*07a0*/  MOV R0, 0x7c0 ;  /* 0x000007c000007802 */ /* 0x000fce0000000f00 */
[----:B------:R-:W-:Y:S05]  /*07b0*/  CALL.REL.NOINC `($__internal_1_$__cuda_sm20_dsqrt_rn_f64_mediumpath_v1) ;  /* 0x0000001400b07944 */ /* 0x000fea0003c00000 */
.L_x_3:
[----:B------:R-:W-:Y:S05]  /*07c0*/  BSYNC.RECONVERGENT B0 ;  /* 0x0000000000007941 */ /* 0x000fea0003800200 */
.L_x_2:
[----:B------:R-:W-:Y:S01]  /*07d0*/  DADD R24, -RZ, |R14| ;  /* 0x00000000ff187229 */ /* 0x000fe2000000050e */
[----:B------:R-:W-:Y:S01]  /*07e0*/  IMAD.MOV.U32 R6, RZ, RZ, 0x1 ;  /* 0x00000001ff067424 */ /* 0x000fe200078e00ff */
[--C-:B------:R-:W-:Y:S01]  /*07f0*/  DADD R26, -RZ, |R12|.reuse ;  /* 0x00000000ff1a7229 */ /* 0x100fe2000000050c */
[----:B------:R-:W-:Y:S01]  /*0800*/  IMAD.MOV.U32 R0, RZ, RZ, R21 ;  /* 0x000000ffff007224 */ /* 0x000fe200078e0015 */
[----:B------:R-:W-:Y:S01]  /*0810*/  DSETP.GT.AND P1, PT, |R14|, |R12|, PT ;  /* 0x4000000c0e00722a */ /* 0x000fe20003f24200 */
[----:B------:R-:W-:Y:S01]  /*0820*/  IMAD.MOV.U32 R5, RZ, RZ, R18 ;  /* 0x000000ffff057224 */ /* 0x000fe200078e0012 */
[C---:B------:R-:W-:Y:S01]  /*0830*/  DSETP.MAX.AND P0, P2, R20.reuse, R18, PT ;  /* 0x000000121400722a */ /* 0x040fe20003a0f000 */
[----:B------:R-:W-:Y:S01]  /*0840*/  UMOV UR6, 0xffffffff ;  /* 0xffffffff00067882 */ /* 0x000fe20000000000 */
[----:B------:R-:W-:Y:S01]  /*0850*/  DMUL R8, R20, R8 ;  /* 0x0000000814087228 */ /* 0x000fe20000000000 */
[----:B------:R-:W-:Y:S01]  /*0860*/  UMOV UR7, 0x7fefffff ;  /* 0x7fefffff00077882 */ /* 0x000fe20000000000 */
[----:B------:R-:W-:Y:S02]  /*0870*/  BSSY.RECONVERGENT B0, `(.L_x_4) ;  /* 0x0000026000007945 */ /* 0x000fe40003800200 */
[----:B------:R-:W-:-:S02]  /*0880*/  FSEL R17, R25, R27, P1 ;  /* 0x0000001b19117208 */ /* 0x000fc40000800000 */
[----:B------:R-:W-:Y:S02]  /*0890*/  FSEL R16, R24, R26, P1 ;  /* 0x0000001a18107208 */ /* 0x000fe40000800000 */
[----:B------:R-:W0:Y:S04]  /*08a0*/  MUFU.RCP64H R7, R17 ;  /* 0x0000001100077308 */ /* 0x000e280000001800 */
[----:B0-----:R-:W-:-:S08]  /*08b0*/  DFMA R10, -R16, R6, 1 ;  /* 0x3ff00000100a742b */ /* 0x001fd00000000106 */
[----:B------:R-:W-:-:S08]  /*08c0*/  DFMA R10, R10, R10, R10 ;  /* 0x0000000a0a0a722b */ /* 0x000fd0000000000a */
[----:B------:R-:W-:-:S08]  /*08d0*/  DFMA R10, R6, R10, R6 ;  /* 0x0000000a060a722b */ /* 0x000fd00000000006 */
[----:B------:R-:W-:-:S08]  /*08e0*/  DFMA R6, -R16, R10, 1 ;  /* 0x3ff000001006742b */ /* 0x000fd0000000010a */
[----:B------:R-:W-:Y:S01]  /*08f0*/  DFMA R6, R10, R6, R10 ;  /* 0x000000060a06722b */ /* 0x000fe2000000000a */
[----:B------:R-:W-:Y:S02]  /*0900*/  FSEL R10, R26, R24, P1 ;  /* 0x000000181a0a7208 */ /* 0x000fe40000800000 */
[----:B------:R-:W-:-:S04]  /*0910*/  FSEL R11, R27, R25, P1 ;  /* 0x000000191b0b7208 */ /* 0x000fc80000800000 */
[----:B------:R-:W-:Y:S02]  /*0920*/  FSETP.GEU.AND P4, PT, |R11|, 6.5827683646048100446e-37, PT ;  /* 0x036000000b00780b */ /* 0x000fe40003f8e200 */
[----:B------:R-:W-:-:S08]  /*0930*/  DMUL R24, R6, R10 ;  /* 0x0000000a06187228 */ /* 0x000fd00000000000 */
[----:B------:R-:W-:-:S08]  /*0940*/  DFMA R26, -R16, R24, R10 ;  /* 0x00000018101a722b */ /* 0x000fd0000000010a */
[----:B------:R-:W-:Y:S01]  /*0950*/  DFMA R6, R6, R26, R24 ;  /* 0x0000001a0606722b */ /* 0x000fe20000000018 */
[----:B------:R-:W-:Y:S01]  /*0960*/  FSEL R27, R0, R19, P0 ;  /* 0x00000013001b7208 */ /* 0x000fe20000000000 */
[----:B------:R-:W-:Y:S01]  /*0970*/  IMAD.MOV.U32 R0, RZ, RZ, R20 ;  /* 0x000000ffff007224 */ /* 0x000fe200078e0014 */
[----:B------:R-:W-:Y:S01]  /*0980*/  @P2 LOP3.LUT R27, R19, 0x80000, RZ, 0xfc, !PT ;  /* 0x00080000131b2812 */ /* 0x000fe200078efcff */
[----:B------:R-:W-:Y:S02]  /*0990*/  DADD R24, |R12|, |R14| ;  /* 0x000000000c187229 */ /* 0x000fe4000000060e */
[----:B------:R-:W-:Y:S01]  /*09a0*/  DSETP.NEU.AND P2, PT, R20, RZ, PT ;  /* 0x000000ff1400722a */ /* 0x000fe20003f4d000 */
[----:B------:R-:W-:Y:S01]  /*09b0*/  SEL R18, R0, R5, P0 ;  /* 0x0000000500127207 */ /* 0x000fe20000000000 */
[----:B------:R-:W-:Y:S02]  /*09c0*/  IMAD.MOV.U32 R19, RZ, RZ, R27 ;  /* 0x000000ffff137224 */ /* 0x000fe400078e001b */
[----:B------:R-:W-:-:S05]  /*09d0*/  FFMA R0, RZ, R17, R7 ;  /* 0x00000011ff007223 */ /* 0x000fca0000000007 */
[----:B------:R-:W-:Y:S01]  /*09e0*/  FSETP.GT.AND P3, PT, |R0|, 1.469367938527859385e-39, PT ;  /* 0x001000000000780b */ /* 0x000fe20003f64200 */
[----:B------:R-:W-:Y:S01]  /*09f0*/  DSETP.GT.AND P0, PT, R18, UR6, PT ;  /* 0x0000000612007e2a */ /* 0x000fe2000bf04000 */
[----:B------:R-:W-:Y:S02]  /*0a00*/  FSEL R9, R25, R9, !P2 ;  /* 0x0000000919097208 */ /* 0x000fe40005000000 */
[----:B------:R-:W-:-:S04]  /*0a10*/  FSEL R19, R24, R8, !P2 ;  /* 0x0000000818137208 */ /* 0x000fc80005000000 */
[----:B------:R-:W-:Y:S02]  /*0a20*/  FSEL R18, R24, R19, P0 ;  /* 0x0000001318127208 */ /* 0x000fe40000000000 */
[----:B------:R-:W-:-:S03]  /*0a30*/  FSEL R19, R25, R9, P0 ;  /* 0x0000000919137208 */ /* 0x000fc60000000000 */
[----:B------:R-:W-:Y:S05]  /*0a40*/  @P3 BRA P4, `(.L_x_5) ;  /* 0x0000000000203947 */ /* 0x000fea0002000000 */
        /* <DEDUP_REMOVED lines=8> */
.L_x_5:
[----:B------:R-:W-:Y:S05]  /*0ad0*/  BSYNC.RECONVERGENT B0 ;  /* 0x0000000000007941 */ /* 0x000fea0003800200 */
.L_x_4:
[----:B------:R-:W-:Y:S01]  /*0ae0*/  DMUL R8, R6, R6 ;  /* 0x0000000606087228 */ /* 0x000fe20000000000 */
[----:B------:R-:W-:Y:S01]  /*0af0*/  IMAD.MOV.U32 R10, RZ, RZ, -0x2449a4b7 ;  /* 0xdbb65b49ff0a7424 */ /* 0x000fe200078e00ff */
[----:B------:R-:W-:Y:S01]  /*0b00*/  UMOV UR6, 0x2a25ff7e ;  /* 0x2a25ff7e00067882 */ /* 0x000fe20000000000 */
[----:B------:R-:W-:Y:S01]  /*0b10*/  IMAD.MOV.U32 R11, RZ, RZ, 0x3f2d3b63 ;  /* 0x3f2d3b63ff0b7424 */ /* 0x000fe200078e00ff */
[----:B------:R-:W-:Y:S01]  /*0b20*/  UMOV UR7, 0x3ef53e1d ;  /* 0x3ef53e1d00077882 */ /* 0x000fe20000000000 */
[----:B------:R-:W-:Y:S01]  /*0b30*/  ISETP.GE.AND P2, PT, R13, RZ, PT ;  /* 0x000000ff0d00720c */ /* 0x000fe20003f46270 */
[----:B------:R-:W-:Y:S01]  /*0b40*/  DSETP.NEU.AND P3, PT, R16, RZ, PT ;  /* 0x000000ff1000722a */ /* 0x000fe20003f6d000 */
[----:B------:R-:W-:Y:S01]  /*0b50*/  IADD3 R0, PT, PT, R2, R3, R4 ;  /* 0x0000000302007210 */ /* 0x000fe20007ffe004 */
[----:B------:R-:W-:Y:S01]  /*0b60*/  BSSY.RECONVERGENT B0, `(.L_x_6) ;  /* 0x000005a000007945 */ /* 0x000fe20003800200 */
[----:B------:R-:W-:Y:S01]  /*0b70*/  DFMA R10, R8, -UR6, R10 ;  /* 0x80000006080a7c2b */ /* 0x000fe2000800000a */
[----:B------:R-:W-:Y:S01]  /*0b80*/  UMOV UR6, 0x8dde082e ;  /* 0x8dde082e00067882 */ /* 0x000fe20000000000 */
[----:B------:R-:W-:Y:S01]  /*0b90*/  UMOV UR7, 0x3f531278 ;  /* 0x3f53127800077882 */ /* 0x000fe20000000000 */
[----:B------:R-:W-:-:S05]  /*0ba0*/  @P1 PLOP3.LUT P0, PT, P2, PT, PT, 0x80, 0x8 ;  /* 0x000000000008181c */ /* 0x000fca000170f070 */
[----:B------:R-:W-:Y:S01]  /*0bb0*/  DFMA R10, R8, R10, -UR6 ;  /* 0x80000006080a7e2b */ /* 0x000fe2000800000a */
[----:B------:R-:W-:Y:S01]  /*0bc0*/  UMOV UR6, 0xc8249315 ;  /* 0xc824931500067882 */ /* 0x000fe20000000000 */
[----:B------:R-:W-:-:S06]  /*0bd0*/  UMOV UR7, 0x3f6f9690 ;  /* 0x3f6f969000077882 */ /* 0x000fcc0000000000 */
[----:B------:R-:W-:Y:S01]  /*0be0*/  DFMA R10, R8, R10, UR6 ;  /* 0x00000006080a7e2b */ /* 0x000fe2000800000a */
[----:B------:R-:W-:Y:S01]  /*0bf0*/  UMOV UR6, 0xabc7cf0d ;  /* 0xabc7cf0d00067882 */ /* 0x000fe20000000000 */
[----:B------:R-:W-:-:S06]  /*0c00*/  UMOV UR7, 0x3f82cf5a ;  /* 0x3f82cf5a00077882 */ /* 0x000fcc0000000000 */
        /* <DEDUP_REMOVED lines=42> */
[----:B------:R-:W-:-:S08]  /*0eb0*/  DFMA R10, R8, R10, -UR6 ;  /* 0x80000006080a7e2b */ /* 0x000fd0000800000a */
[----:B------:R-:W-:Y:S01]  /*0ec0*/  DMUL R10, R8, R10 ;  /* 0x0000000a080a7228 */ /* 0x000fe20000000000 */
[----:B------:R-:W-:Y:S02]  /*0ed0*/  @!P1 IMAD.MOV.U32 R8, RZ, RZ, 0x54442d18 ;  /* 0x54442d18ff089424 */ /* 0x000fe400078e00ff */
[----:B------:R-:W-:-:S05]  /*0ee0*/  @!P1 IMAD.MOV.U32 R9, RZ, RZ, 0x400921fb ;  /* 0x400921fbff099424 */ /* 0x000fca00078e00ff */
[----:B------:R-:W-:-:S08]  /*0ef0*/  DFMA R10, R10, R6, R6 ;  /* 0x000000060a0a722b */ /* 0x000fd00000000006 */
[----:B------:R-:W-:Y:S02]  /*0f00*/  @P1 DADD R6, -RZ, -R10 ;  /* 0x00000000ff061229 */ /* 0x000fe4000000090a */
[----:B------:R-:W-:Y:S01]  /*0f10*/  @!P1 DADD R4, -R10, R8 ;  /* 0x000000000a049229 */ /* 0x000fe20000000108 */
[----:B------:R-:W-:-:S07]  /*0f20*/  IMAD.HI R8, R0, 0x55555556, RZ ;  /* 0x5555555600087827 */ /* 0x000fce00078e02ff */
[----:B------:R-:W-:Y:S01]  /*0f30*/  @P1 FSEL R2, R10, R6, !P0 ;  /* 0x000000060a021208 */ /* 0x000fe20004000000 */
[----:B------:R-:W-:Y:S01]  /*0f40*/  @P1 IMAD.MOV.U32 R6, RZ, RZ, 0x54442d18 ;  /* 0x54442d18ff061424 */ /* 0x000fe200078e00ff */
[----:B------:R-:W-:Y:S01]  /*0f50*/  @P1 FSEL R3, R11, R7, !P0 ;  /* 0x000000070b031208 */ /* 0x000fe20004000000 */
[----:B------:R-:W-:Y:S01]  /*0f60*/  @P1 IMAD.MOV.U32 R7, RZ, RZ, 0x3ff921fb ;  /* 0x3ff921fbff071424 */ /* 0x000fe200078e00ff */
[----:B------:R-:W-:-:S04]  /*0f70*/  @!P1 PLOP3.LUT P0, PT, P2, PT, PT, 0x80, 0x8 ;  /* 0x000000000008981c */ /* 0x000fc8000170f070 */
[----:B------:R-:W-:Y:S01]  /*0f80*/  @!P3 FSEL R17, RZ, 2.1426990032196044922, P0 ;  /* 0x400921fbff11b808 */ /* 0x000fe20000000000 */
[----:B------:R-:W-:Y:S01]  /*0f90*/  @P1 DADD R2, R2, R6 ;  /* 0x0000000002021229 */ /* 0x000fe20000000006 */
[----:B------:R-:W-:Y:S02]  /*0fa0*/  @!P3 FSEL R16, RZ, 3.37028055040000000000e+12, P0 ;  /* 0x54442d18ff10b808 */ /* 0x000fe40000000000 */
[----:B------:R-:W-:-:S03]  /*0fb0*/  LEA.HI R7, R8, R8, RZ, 0x1 ;  /* 0x0000000808077211 */ /* 0x000fc600078f08ff */
[----:B------:R-:W-:Y:S01]  /*0fc0*/  @!P1 FSEL R3, R5, R11, !P0 ;  /* 0x0000000b05039208 */ /* 0x000fe20004000000 */
[----:B------:R-:W-:Y:S01]  /*0fd0*/  @P3 IMAD.MOV.U32 R5, RZ, RZ, 0x7f3321d2 ;  /* 0x7f3321d2ff053424 */ /* 0x000fe200078e00ff */
[----:B------:R-:W-:Y:S01]  /*0fe0*/  @!P1 FSEL R2, R4, R10, !P0 ;  /* 0x0000000a04029208 */ /* 0x000fe20004000000 */
[----:B------:R-:W-:Y:S01]  /*0ff0*/  IMAD R0, R7, -0x3, R0 ;  /* 0xfffffffd07007824 */ /* 0x000fe200078e0200 */
[C-C-:B------:R-:W-:Y:S01]  /*1000*/  @P3 DSETP.NEU.AND P1, PT, |R12|.reuse, |R14|.reuse, PT ;  /* 0x4000000e0c00322a */ /* 0x140fe20003f2d200 */
[----:B------:R-:W-:Y:S01]  /*1010*/  @P3 IMAD.MOV.U32 R7, RZ, RZ, 0x4002d97c ;  /* 0x4002d97cff073424 */ /* 0x000fe200078e00ff */
[----:B------:R-:W-:Y:S01]  /*1020*/  @P3 FSEL R5, R5, 3.37028055040000000000e+12, !P0 ;  /* 0x54442d1805053808 */ /* 0x000fe20004000000 */
[----:B------:R-:W-:-:S03]  /*1030*/  DADD R12, |R12|, |R14| ;  /* 0x000000000c0c7229 */ /* 0x000fc6000000060e */
[----:B------:R-:W-:Y:S02]  /*1040*/  @P3 FSEL R7, R7, 1.8213495016098022461, !P0 ;  /* 0x3fe921fb07073808 */ /* 0x000fe40004000000 */
[----:B------:R-:W-:Y:S02]  /*1050*/  @P3 FSEL R4, R5, R2, !P1 ;  /* 0x0000000205043208 */ /* 0x000fe40004800000 */
[----:B------:R-:W-:Y:S01]  /*1060*/  @P3 FSEL R5, R7, R3, !P1 ;  /* 0x0000000307053208 */ /* 0x000fe20004800000 */
[----:B------:R-:W-:Y:S01]  /*1070*/  DSETP.NAN.AND P0, PT, R12, R12, PT ;  /* 0x0000000c0c00722a */ /* 0x000fe20003f08000 */
[----:B------:R0:W1:Y:S01]  /*1080*/  I2F.F64 R2, R0 ;  /* 0x0000000000027312 */ /* 0x0000620000201c00 */
[----:B------:R-:W-:Y:S01]  /*1090*/  @P3 IMAD.MOV.U32 R16, RZ, RZ, R4 ;  /* 0x000000ffff103224 */ /* 0x000fe200078e0004 */
[----:B------:R-:W-:Y:S01]  /*10a0*/  MOV R4, 0x1100 ;  /* 0x0000110000047802 */ /* 0x000fe20000000f00 */
[----:B------:R-:W-:-:S03]  /*10b0*/  @P3 IMAD.MOV.U32 R17, RZ, RZ, R5 ;  /* 0x000000ffff113224 */ /* 0x000fc600078e0005 */
[----:B------:R-:W-:Y:S02]  /*10c0*/  FSEL R16, R12, R16, P0 ;  /* 0x000000100c107208 */ /* 0x000fe40000000000 */
[----:B------:R-:W-:-:S04]  /*10d0*/  LOP3.LUT R15, R17, 0x80000000, R15, 0xb8, !PT ;  /* 0x80000000110f7812 */ /* 0x000fc800078eb80f */
[----:B0-----:R-:W-:-:S07]  /*10e0*/  FSEL R17, R13, R15, P0 ;  /* 0x0000000f0d117208 */ /* 0x001fce0000000000 */
[----:B-1----:R-:W-:Y:S05]  /*10f0*/  CALL.REL.NOINC `($quantum_transform$__internal_accurate_pow) ;  /* 0x00000010001c7944 */ /* 0x002fea0003c00000 */
[----:B------:R-:W-:Y:S05]  /*1100*/  BSYNC.RECONVERGENT B0 ;  /* 0x0000000000007941 */ /* 0x000fea0003800200 */
.L_x_6:
[----:B------:R-:W-:Y:S01]  /*1110*/  UMOV UR6, 0x9b97f4a8 ;  /* 0x9b97f4a800067882 */ /* 0x000fe20000000000 */
[----:B------:R-:W-:Y:S01]  /*1120*/  UMOV UR7, 0x3ff9e377 ;  /* 0x3ff9e37700077882 */ /* 0x000fe20000000000 */
[----:B------:R-:W-:Y:S01]  /*1130*/  ISETP.NE.AND P0, PT, R0, RZ, PT ;  /* 0x000000ff0000720c */ /* 0x000fe20003f05270 */
[----:B------:R-:W-:Y:S01]  /*1140*/  DMUL R16, R16, UR6 ;  /* 0x0000000610107c28 */ /* 0x000fe20008000000 */
[----:B------:R-:W-:Y:S02]  /*1150*/  BSSY.RECONVERGENT B0, `(.L_x_7) ;  /* 0x000001f000007945 */ /* 0x000fe40003800200 */
[----:B------:R-:W-:Y:S02]  /*1160*/  FSEL R2, R2, RZ, P0 ;  /* 0x000000ff02027208 */ /* 0x000fe40000000000 */
[----:B------:R-:W-:-:S03]  /*1170*/  FSEL R3, R3, 1.875, P0 ;  /* 0x3ff0000003037808 */ /* 0x000fc60000000000 */
[----:B------:R-:W-:-:S03]  /*1180*/  DSETP.NEU.AND P1, PT, |R16|, +INF , PT ;  /* 0x7ff000001000742a */ /* 0x000fc60003f2d200 */
[----:B------:R-:W-:-:S11]  /*1190*/  DMUL R18, R18, R2 ;  /* 0x0000000212127228 */ /* 0x000fd60000000000 */
[----:B------:R-:W-:Y:S01]  /*11a0*/  @!P1 DMUL R2, RZ, R16 ;  /* 0x00000010ff029228 */ /* 0x000fe20000000000 */
[----:B------:R-:W-:Y:S01]  /*11b0*/  @!P1 IMAD.MOV.U32 R0, RZ, RZ, 0x1 ;  /* 0x00000001ff009424 */ /* 0x000fe200078e00ff */
[----:B------:R-:W-:Y:S09]  /*11c0*/  @!P1 BRA `(.L_x_8) ;  /* 0x00000000005c9947 */ /* 0x000ff20003800000 */
[----:B------:R-:W-:Y:S01]  /*11d0*/  UMOV UR6, 0x6dc9c883 ;  /* 0x6dc9c88300067882 */ /* 0x000fe20000000000 */
[----:B------:R-:W-:Y:S01]  /*11e0*/  UMOV UR7, 0x3fe45f30 ;  /* 0x3fe45f3000077882 */ /* 0x000fe20000000000 */
[C---:B------:R-:W-:Y:S01]  /*11f0*/  DSETP.GE.AND P0, PT, |R16|.reuse, 2.14748364800000000000e+09, PT ;  /* 0x41e000001000742a */ /* 0x040fe20003f06200 */
[----:B------:R-:W-:Y:S01]  /*1200*/  BSSY.RECONVERGENT B1, `(.L_x_9) ;  /* 0x0000012000017945 */ /* 0x000fe20003800200 */
[----:B------:R-:W-:Y:S01]  /*1210*/  DMUL R4, R16, UR6 ;  /* 0x0000000610047c28 */ /* 0x000fe20008000000 */
[----:B------:R-:W-:Y:S01]  /*1220*/  UMOV UR6, 0x54442d18 ;  /* 0x54442d1800067882 */ /* 0x000fe20000000000 */
[----:B------:R-:W-:-:S04]  /*1230*/  UMOV UR7, 0x3ff921fb ;  /* 0x3ff921fb00077882 */ /* 0x000fc80000000000 */
[----:B------:R-:W0:Y:S08]  /*1240*/  F2I.F64 R0, R4 ;  /* 0x0000000400007311 */ /* 0x000e300000301100 */
[----:B0-----:R-:W0:Y:S02]  /*1250*/  I2F.F64 R2, R0 ;  /* 0x0000000000027312 */ /* 0x001e240000201c00 */
[----:B0-----:R-:W-:Y:S01]  /*1260*/  DFMA R6, R2, -UR6, R16 ;  /* 0x8000000602067c2b */ /* 0x001fe20008000010 */
[----:B------:R-:W-:Y:S01]  /*1270*/  UMOV UR6, 0x33145c00 ;  /* 0x33145c0000067882 */ /* 0x000fe20000000000 */
[----:B------:R-:W-:-:S06]  /*1280*/  UMOV UR7, 0x3c91a626 ;  /* 0x3c91a62600077882 */ /* 0x000fcc0000000000 */
[----:B------:R-:W-:Y:S01]  /*1290*/  DFMA R6, R2, -UR6, R6 ;  /* 0x8000000602067c2b */ /* 0x000fe20008000006 */
[----:B------:R-:W-:Y:S01]  /*12a0*/  UMOV UR6, 0x252049c0 ;  /* 0x252049c000067882 */ /* 0x000fe20000000000 */
[----:B------:R-:W-:-:S06]  /*12b0*/  UMOV UR7, 0x397b839a ;  /* 0x397b839a00077882 */ /* 0x000fcc0000000000 */
[----:B------:R-:W-:Y:S01]  /*12c0*/  DFMA R2, R2, -UR6, R6 ;  /* 0x8000000602027c2b */ /* 0x000fe20008000006 */
[----:B------:R-:W-:Y:S10]  /*12d0*/  @!P0 BRA `(.L_x_10) ;  /* 0x0000000000108947 */ /* 0x000ff40003800000 */
[----:B------:R-:W-:Y:S01]  /*12e0*/  IMAD.MOV.U32 R2, RZ, RZ, R16 ;  /* 0x000000ffff027224 */ /* 0x000fe200078e0010 */
[----:B------:R-:W-:Y:S01]  /*12f0*/  MOV R12, 0x1320 ;  /* 0x00001320000c7802 */ /* 0x000fe20000000f00 */
[----:B------:R-:W-:-:S07]  /*1300*/  IMAD.MOV.U32 R10, RZ, RZ, R17 ;  /* 0x000000ffff0a7224 */ /* 0x000fce00078e0011 */
[----:B------:R-:W-:Y:S05]  /*1310*/  CALL.REL.NOINC `($quantum_transform$__internal_trig_reduction_slowpathd) ;  /* 0x0000001800107944 */ /* 0x000fea0003c00000 */
.L_x_10:
[----:B------:R-:W-:Y:S05]  /*1320*/  BSYNC.RECONVERGENT B1 ;  /* 0x0000000000017941 */ /* 0x000fea0003800200 */
.L_x_9:
[----:B------:R-:W-:-:S07]  /*1330*/  VIADD R0, R0, 0x1 ;  /* 0x0000000100007836 */ /* 0x000fce0000000000 */
.L_x_8:
[----:B------:R-:W-:Y:S05]  /*1340*/  BSYNC.RECONVERGENT B0 ;  /* 0x0000000000007941 */ /* 0x000fea0003800200 */
.L_x_7:
[----:B------:R-:W0:Y:S01]  /*1350*/  LDCU.64 UR6, c[0x4][0x8] ;  /* 0x01000100ff0677ac */ /* 0x000e220008000a00 */
[----:B------:R-:W-:-:S05]  /*1360*/  IMAD.SHL.U32 R4, R0, 0x40, RZ ;  /* 0x0000004000047824 */ /* 0x000fca00078e00ff */
[----:B------:R-:W-:-:S04]  /*1370*/  LOP3.LUT R4, R4, 0x40, RZ, 0xc0, !PT ;  /* 0x0000004004047812 */ /* 0x000fc800078ec0ff */
[----:B0-----:R-:W-:-:S05]  /*1380*/  IADD3 R24, P0, PT, R4, UR6, RZ ;  /* 0x0000000604187c10 */ /* 0x001fca000ff1e0ff */
[----:B------:R-:W-:-:S05]  /*1390*/  IMAD.X R25, RZ, RZ, UR7, P0 ;  /* 0x00000007ff197e24 */ /* 0x000fca00080e06ff */
[----:B------:R-:W2:Y:S04]  /*13a0*/  LDG.E.128.CONSTANT R12, desc[UR4][R24.64] ;  /* 0x00000004180c7981 */ /* 0x000ea8000c1e9d00 */
[----:B------:R-:W3:Y:S04]  /*13b0*/  LDG.E.128.CONSTANT R8, desc[UR4][R24.64+0x10] ;  /* 0x0000100418087981 */ /* 0x000ee8000c1e9d00 */
[----:B------:R-:W4:Y:S01]  /*13c0*/  LDG.E.128.CONSTANT R4, desc[UR4][R24.64+0x20] ;  /* 0x0000200418047981 */ /* 0x000f22000c1e9d00 */
[----:B------:R-:W-:Y:S01]  /*13d0*/  LOP3.LUT R20, R0, 0x1, RZ, 0xc0, !PT ;  /* 0x0000000100147812 */ /* 0x000fe200078ec0ff */
[----:B------:R-:W-:Y:S01]  /*13e0*/  IMAD.MOV.U32 R26, RZ, RZ, 0x20fd8164 ;  /* 0x20fd8164ff1a7424 */ /* 0x000fe200078e00ff */
[----:B------:R-:W-:Y:S01]  /*13f0*/  DSETP.NEU.AND P1, PT, |R16|, +INF , PT ;  /* 0x7ff000001000742a */ /* 0x000fe20003f2d200 */
[----:B------:R-:W-:Y:S01]  /*1400*/  IMAD.MOV.U32 R27, RZ, RZ, 0x3da8ff83 ;  /* 0x3da8ff83ff1b7424 */ /* 0x000fe200078e00ff */
[----:B------:R-:W-:Y:S01]  /*1410*/  ISETP.NE.U32.AND P0, PT, R20, 0x1, PT ;  /* 0x000000011400780c */ /* 0x000fe20003f05070 */
[----:B------:R-:W-:Y:S01]  /*1420*/  DMUL R20, R2, R2 ;  /* 0x0000000202147228 */ /* 0x000fe20000000000 */
[----:B------:R-:W-:Y:S02]  /*1430*/  BSSY.RECONVERGENT B0, `(.L_x_11) ;  /* 0x0000028000007945 */ /* 0x000fe40003800200 */
[----:B------:R-:W-:-:S02]  /*1440*/  FSEL R26, R26, -8.06006814911005101289e+34, !P0 ;  /* 0xf9785eba1a1a7808 */ /* 0x000fc40004000000 */
[----:B------:R-:W-:-:S06]  /*1450*/  FSEL R27, -R27, 0.11223486810922622681, !P0 ;  /* 0x3de5db651b1b7808 */ /* 0x000fcc0004000100 */
[----:B--2---:R-:W-:-:S08]  /*1460*/  DFMA R12, R20, R26, R12 ;  /* 0x0000001a140c722b */ /* 0x004fd0000000000c */
[----:B------:R-:W-:-:S08]  /*1470*/  DFMA R12, R20, R12, R14 ;  /* 0x0000000c140c722b */ /* 0x000fd0000000000e */
[----:B---3--:R-:W-:-:S08]  /*1480*/  DFMA R8, R20, R12, R8 ;  /* 0x0000000c1408722b */ /* 0x008fd00000000008 */
[----:B------:R-:W-:-:S08]  /*1490*/  DFMA R8, R20, R8, R10 ;  /* 0x000000081408722b */ /* 0x000fd0000000000a */
[----:B----4-:R-:W-:-:S08]  /*14a0*/  DFMA R4, R20, R8, R4 ;  /* 0x000000081404722b */ /* 0x010fd00000000004 */
[----:B------:R-:W-:-:S08]  /*14b0*/  DFMA R4, R20, R4, R6 ;  /* 0x000000041404722b */ /* 0x000fd00000000006 */
[----:B------:R-:W-:Y:S02]  /*14c0*/  DFMA R2, R4, R2, R2 ;  /* 0x000000020402722b */ /* 0x000fe40000000002 */
[----:B------:R-:W-:-:S10]  /*14d0*/  DFMA R4, R20, R4, 1 ;  /* 0x3ff000001404742b */ /* 0x000fd40000000004 */
[----:B------:R-:W-:Y:S02]  /*14e0*/  FSEL R6, R4, R2, !P0 ;  /* 0x0000000204067208 */ /* 0x000fe40004000000 */
[----:B------:R-:W-:Y:S01]  /*14f0*/  FSEL R7, R5, R3, !P0 ;  /* 0x0000000305077208 */ /* 0x000fe20004000000 */
[----:B------:R-:W-:Y:S01]  /*1500*/  @!P1 DMUL R2, RZ, R16 ;  /* 0x00000010ff029228 */ /* 0x000fe20000000000 */
[----:B------:R-:W-:Y:S01]  /*1510*/  LOP3.LUT P0, RZ, R0, 0x2, RZ, 0xc0, !PT ;  /* 0x0000000200ff7812 */ /* 0x000fe2000780c0ff */
[----:B------:R-:W-:-:S03]  /*1520*/  @!P1 IMAD.MOV.U32 R0, RZ, RZ, RZ ;  /* 0x000000ffff009224 */ /* 0x000fc600078e00ff */
[----:B------:R-:W-:-:S10]  /*1530*/  DADD R4, RZ, -R6 ;  /* 0x00000000ff047229 */ /* 0x000fd40000000806 */
[----:B------:R-:W-:Y:S02]  /*1540*/  FSEL R20, R6, R4, !P0 ;  /* 0x0000000406147208 */ /* 0x000fe40004000000 */
[----:B------:R-:W-:Y:S01]  /*1550*/  FSEL R21, R7, R5, !P0 ;  /* 0x0000000507157208 */ /* 0x000fe20004000000 */
[----:B------:R-:W-:Y:S06]  /*1560*/  @!P1 BRA `(.L_x_12) ;  /* 0x0000000000509947 */ /* 0x000fec0003800000 */
[----:B------:R-:W-:Y:S01]  /*1570*/  UMOV UR6, 0x6dc9c883 ;  /* 0x6dc9c88300067882 */ /* 0x000fe20000000000 */
[----:B------:R-:W-:Y:S01]  /*1580*/  UMOV UR7, 0x3fe45f30 ;  /* 0x3fe45f3000077882 */ /* 0x000fe20000000000 */
[C---:B------:R-:W-:Y:S02]  /*1590*/  DSETP.GE.AND P0, PT, |R16|.reuse, 2.14748364800000000000e+09, PT ;  /* 0x41e000001000742a */ /* 0x040fe40003f06200 */
        /* <DEDUP_REMOVED lines=17> */
.L_x_12:
[----:B------:R-:W-:Y:S05]  /*16b0*/  BSYNC.RECONVERGENT B0 ;  /* 0x0000000000007941 */ /* 0x000fea0003800200 */
.L_x_11:
        /* <DEDUP_REMOVED lines=9> */
[----:B------:R-:W-:-:S02]  /*1750*/  IMAD.MOV.U32 R26, RZ, RZ, 0x20fd8164 ;  /* 0x20fd8164ff1a7424 */ /* 0x000fc400078e00ff */
[----:B------:R-:W-:Y:S01]  /*1760*/  IMAD.MOV.U32 R27, RZ, RZ, 0x3da8ff83 ;  /* 0x3da8ff83ff1b7424 */ /* 0x000fe200078e00ff */
[----:B------:R-:W-:Y:S01]  /*1770*/  ISETP.NE.U32.AND P0, PT, R16, 0x1, PT ;  /* 0x000000011000780c */ /* 0x000fe20003f05070 */
[----:B------:R-:W-:-:S03]  /*1780*/  DMUL R16, R2, R2 ;  /* 0x0000000202107228 */ /* 0x000fc60000000000 */
[----:B------:R-:W-:Y:S02]  /*1790*/  FSEL R26, R26, -8.06006814911005101289e+34, !P0 ;  /* 0xf9785eba1a1a7808 */ /* 0x000fe40004000000 */
        /* <DEDUP_REMOVED lines=8> */
[----:B------:R-:W-:Y:S02]  /*1820*/  DFMA R4, R16, R4, 1 ;  /* 0x3ff000001004742b */ /* 0x000fe40000000004 */
[----:B------:R-:W-:-:S08]  /*1830*/  DMUL R16, R18, R20 ;  /* 0x0000001412107228 */ /* 0x000fd00000000000 */
[----:B------:R-:W-:Y:S02]  /*1840*/  FSEL R4, R4, R2, !P0 ;  /* 0x0000000204047208 */ /* 0x000fe40004000000 */
[----:B------:R-:W-:Y:S02]  /*1850*/  FSEL R5, R5, R3, !P0 ;  /* 0x0000000305057208 */ /* 0x000fe40004000000 */
[----:B------:R-:W-:-:S04]  /*1860*/  LOP3.LUT P0, RZ, R0, 0x2, RZ, 0xc0, !PT ;  /* 0x0000000200ff7812 */ /* 0x000fc8000780c0ff */
[----:B------:R-:W-:-:S10]  /*1870*/  DADD R2, RZ, -R4 ;  /* 0x00000000ff027229 */ /* 0x000fd40000000804 */
[----:B------:R-:W-:Y:S02]  /*1880*/  FSEL R2, R4, R2, !P0 ;  /* 0x0000000204027208 */ /* 0x000fe40004000000 */
[----:B------:R-:W-:-:S06]  /*1890*/  FSEL R3, R5, R3, !P0 ;  /* 0x0000000305037208 */ /* 0x000fcc0004000000 */
[----:B------:R-:W-:-:S07]  /*18a0*/  DMUL R18, R18, R2 ;  /* 0x0000000212127228 */ /* 0x000fce0000000000 */
[----:B------:R-:W-:Y:S01]  /*18b0*/  STG.E.128 desc[UR4][R22.64], R16 ;  /* 0x0000001016007986 */ /* 0x000fe2000c101d04 */
[----:B------:R-:W-:Y:S05]  /*18c0*/  EXIT ;  /* 0x000000000000794d */ /* 0x000fea0003800000 */
        .weak           $__internal_0_$__cuda_sm20_div_rn_f64_full
        .type           $__internal_0_$__cuda_sm20_div_rn_f64_full,@function
        .size           $__internal_0_$__cuda_sm20_div_rn_f64_full,($__internal_1_$__cuda_sm20_dsqrt_rn_f64_mediumpath_v1 - $__internal_0_$__cuda_sm20_div_rn_f64_full)
$__internal_0_$__cuda_sm20_div_rn_f64_full:
[C---:B------:R-:W-:Y:S01]  /*18d0*/  FSETP.GEU.AND P0, PT, |R9|.reuse, 1.469367938527859385e-39, PT ;  /* 0x001000000900780b */ /* 0x040fe20003f0e200 */
[----:B------:R-:W-:Y:S01]  /*18e0*/  IMAD.MOV.U32 R24, RZ, RZ, 0x1 ;  /* 0x00000001ff187424 */ /* 0x000fe200078e00ff */
[----:B------:R-:W-:Y:S01]  /*18f0*/  LOP3.LUT R10, R9, 0x800fffff, RZ, 0xc0, !PT ;  /* 0x800fffff090a7812 */ /* 0x000fe200078ec0ff */
[----:B------:R-:W-:Y:S01]  /*1900*/  IMAD.MOV.U32 R32, RZ, RZ, 0x1ca00000 ;  /* 0x1ca00000ff207424 */ /* 0x000fe200078e00ff */
[C---:B------:R-:W-:Y:S01]  /*1910*/  FSETP.GEU.AND P3, PT, |R7|.reuse, 1.469367938527859385e-39, PT ;  /* 0x001000000700780b */ /* 0x040fe20003f6e200 */
[----:B------:R-:W-:Y:S01]  /*1920*/  BSSY.RECONVERGENT B1, `(.L_x_13) ;  /* 0x0000052000017945 */ /* 0x000fe20003800200 */
[----:B------:R-:W-:Y:S01]  /*1930*/  LOP3.LUT R11, R10, 0x3ff00000, RZ, 0xfc, !PT ;  /* 0x3ff000000a0b7812 */ /* 0x000fe200078efcff */
[----:B------:R-:W-:Y:S01]  /*1940*/  IMAD.MOV.U32 R10, RZ, RZ, R8 ;  /* 0x000000ffff0a7224 */ /* 0x000fe200078e0008 */
[----:B------:R-:W-:Y:S02]  /*1950*/  LOP3.LUT R5, R7, 0x7ff00000, RZ, 0xc0, !PT ;  /* 0x7ff0000007057812 */ /* 0x000fe400078ec0ff */
[----:B------:R-:W-:-:S03]  /*1960*/  LOP3.LUT R34, R9, 0x7ff00000, RZ, 0xc0, !PT ;  /* 0x7ff0000009227812 */ /* 0x000fc600078ec0ff */
[----:B------:R-:W-:Y:S01]  /*1970*/  @!P0 DMUL R10, R8, 8.98846567431157953865e+307 ;  /* 0x7fe00000080a8828 */ /* 0x000fe20000000000 */
[----:B------:R-:W-:Y:S01]  /*1980*/  ISETP.GE.U32.AND P2, PT, R5, R34, PT ;  /* 0x000000220500720c */ /* 0x000fe20003f46070 */
[----:B------:R-:W-:Y:S02]  /*1990*/  IMAD.MOV.U32 R33, RZ, RZ, R5 ;  /* 0x000000ffff217224 */ /* 0x000fe400078e0005 */
[----:B------:R-:W-:Y:S02]  /*19a0*/  @!P3 LOP3.LUT R28, R9, 0x7ff00000, RZ, 0xc0, !PT ;  /* 0x7ff00000091cb812 */ /* 0x000fe400078ec0ff */
[----:B------:R-:W0:Y:S02]  /*19b0*/  MUFU.RCP64H R25, R11 ;  /* 0x0000000b00197308 */ /* 0x000e240000001800 */
[----:B------:R-:W-:Y:S02]  /*19c0*/  @!P3 ISETP.GE.U32.AND P4, PT, R5, R28, PT ;  /* 0x0000001c0500b20c */ /* 0x000fe40003f86070 */
[----:B------:R-:W-:-:S02]  /*19d0*/  @!P0 LOP3.LUT R34, R11, 0x7ff00000, RZ, 0xc0, !PT ;  /* 0x7ff000000b228812 */ /* 0x000fc400078ec0ff */
[----:B------:R-:W-:-:S04]  /*19e0*/  @!P3 SEL R29, R32, 0x63400000, !P4 ;  /* 0x63400000201db807 */ /* 0x000fc80006000000 */
[----:B------:R-:W-:-:S04]  /*19f0*/  @!P3 LOP3.LUT R30, R29, 0x80000000, R7, 0xf8, !PT ;  /* 0x800000001d1eb812 */ /* 0x000fc800078ef807 */
[----:B------:R-:W-:Y:S01]  /*1a00*/  @!P3 LOP3.LUT R31, R30, 0x100000, RZ, 0xfc, !PT ;  /* 0x001000001e1fb812 */ /* 0x000fe200078efcff */
[----:B------:R-:W-:Y:S01]  /*1a10*/  @!P3 IMAD.MOV.U32 R30, RZ, RZ, RZ ;  /* 0x000000ffff1eb224 */ /* 0x000fe200078e00ff */
[----:B0-----:R-:W-:-:S08]  /*1a20*/  DFMA R26, R24, -R10, 1 ;  /* 0x3ff00000181a742b */ /* 0x001fd0000000080a */
[----:B------:R-:W-:-:S08]  /*1a30*/  DFMA R26, R26, R26, R26 ;  /* 0x0000001a1a1a722b */ /* 0x000fd0000000001a */
[----:B------:R-:W-:Y:S01]  /*1a40*/  DFMA R26, R24, R26, R24 ;  /* 0x0000001a181a722b */ /* 0x000fe20000000018 */
[----:B------:R-:W-:Y:S01]  /*1a50*/  SEL R25, R32, 0x63400000, !P2 ;  /* 0x6340000020197807 */ /* 0x000fe20005000000 */
[----:B------:R-:W-:-:S03]  /*1a60*/  IMAD.MOV.U32 R24, RZ, RZ, R6 ;  /* 0x000000ffff187224 */ /* 0x000fc600078e0006 */
[----:B------:R-:W-:-:S03]  /*1a70*/  LOP3.LUT R25, R25, 0x800fffff, R7, 0xf8, !PT ;  /* 0x800fffff19197812 */ /* 0x000fc600078ef807 */
[----:B------:R-:W-:-:S03]  /*1a80*/  DFMA R28, R26, -R10, 1 ;  /* 0x3ff000001a1c742b */ /* 0x000fc6000000080a */
[----:B------:R-:W-:-:S05]  /*1a90*/  @!P3 DFMA R24, R24, 2, -R30 ;  /* 0x400000001818b82b */ /* 0x000fca000000081e */
[----:B------:R-:W-:-:S05]  /*1aa0*/  DFMA R28, R26, R28, R26 ;  /* 0x0000001c1a1c722b */ /* 0x000fca000000001a */
[----:B------:R-:W-:-:S03]  /*1ab0*/  @!P3 LOP3.LUT R33, R25, 0x7ff00000, RZ, 0xc0, !PT ;  /* 0x7ff000001921b812 */ /* 0x000fc600078ec0ff */
[----:B------:R-:W-:Y:S02]  /*1ac0*/  DMUL R26, R28, R24 ;  /* 0x000000181c1a7228 */ /* 0x000fe40000000000 */
[----:B------:R-:W-:-:S05]  /*1ad0*/  VIADD R35, R33, 0xffffffff ;  /* 0xffffffff21237836 */ /* 0x000fca0000000000 */
[----:B------:R-:W-:Y:S01]  /*1ae0*/  ISETP.GT.U32.AND P0, PT, R35, 0x7feffffe, PT ;  /* 0x7feffffe2300780c */ /* 0x000fe20003f04070 */
[----:B------:R-:W-:Y:S01]  /*1af0*/  VIADD R35, R34, 0xffffffff ;  /* 0xffffffff22237836 */ /* 0x000fe20000000000 */
[----:B------:R-:W-:-:S04]  /*1b00*/  DFMA R30, R26, -R10, R24 ;  /* 0x8000000a1a1e722b */ /* 0x000fc80000000018 */
[----:B------:R-:W-:-:S04]  /*1b10*/  ISETP.GT.U32.OR P0, PT, R35, 0x7feffffe, P0 ;  /* 0x7feffffe2300780c */ /* 0x000fc80000704470 */
[----:B------:R-:W-:-:S09]  /*1b20*/  DFMA R30, R28, R30, R26 ;  /* 0x0000001e1c1e722b */ /* 0x000fd2000000001a */
[----:B------:R-:W-:Y:S05]  /*1b30*/  @P0 BRA `(.L_x_14) ;  /* 0x00000000006c0947 */ /* 0x000fea0003800000 */
[----:B------:R-:W-:-:S04]  /*1b40*/  LOP3.LUT R26, R9, 0x7ff00000, RZ, 0xc0, !PT ;  /* 0x7ff00000091a7812 */ /* 0x000fc800078ec0ff */
[CC--:B------:R-:W-:Y:S02]  /*1b50*/  VIADDMNMX R6, R5.reuse, -R26.reuse, 0xb9600000, !PT ;  /* 0xb960000005067446 */ /* 0x0c0fe4000780091a */
[----:B------:R-:W-:Y:S02]  /*1b60*/  ISETP.GE.U32.AND P0, PT, R5, R26, PT ;  /* 0x0000001a0500720c */ /* 0x000fe40003f06070 */
[----:B------:R-:W-:Y:S01]  /*1b70*/  VIMNMX R5, PT, PT, R6, 0x46a00000, PT ;  /* 0x46a0000006057848 */ /* 0x000fe20003fe0100 */
[----:B------:R-:W-:Y:S01]  /*1b80*/  IMAD.MOV.U32 R6, RZ, RZ, RZ ;  /* 0x000000ffff067224 */ /* 0x000fe200078e00ff */
[----:B------:R-:W-:-:S05]  /*1b90*/  SEL R32, R32, 0x63400000, !P0 ;  /* 0x6340000020207807 */ /* 0x000fca0004000000 */
[----:B------:R-:W-:-:S04]  /*1ba0*/  IMAD.IADD R5, R5, 0x1, -R32 ;  /* 0x0000000105057824 */ /* 0x000fc800078e0a20 */
[----:B------:R-:W-:-:S06]  /*1bb0*/  VIADD R7, R5, 0x7fe00000 ;  /* 0x7fe0000005077836 */ /* 0x000fcc0000000000 */
[----:B------:R-:W-:-:S10]  /*1bc0*/  DMUL R26, R30, R6 ;  /* 0x000000061e1a7228 */ /* 0x000fd40000000000 */
[----:B------:R-:W-:-:S13]  /*1bd0*/  FSETP.GTU.AND P0, PT, |R27|, 1.469367938527859385e-39, PT ;  /* 0x001000001b00780b */ /* 0x000fda0003f0c200 */
[----:B------:R-:W-:Y:S05]  /*1be0*/  @P0 BRA `(.L_x_15) ;  /* 0x0000000000940947 */ /* 0x000fea0003800000 */
[----:B------:R-:W-:Y:S01]  /*1bf0*/  DFMA R10, R30, -R10, R24 ;  /* 0x8000000a1e0a722b */ /* 0x000fe20000000018 */
[----:B------:R-:W-:-:S09]  /*1c00*/  IMAD.MOV.U32 R8, RZ, RZ, RZ ;  /* 0x000000ffff087224 */ /* 0x000fd200078e00ff */
[C---:B------:R-:W-:Y:S02]  /*1c10*/  FSETP.NEU.AND P0, PT, R11.reuse, RZ, PT ;  /* 0x000000ff0b00720b */ /* 0x040fe40003f0d000 */
[----:B------:R-:W-:-:S04]  /*1c20*/  LOP3.LUT R25, R11, 0x80000000, R9, 0x48, !PT ;  /* 0x800000000b197812 */ /* 0x000fc800078e4809 */
[----:B------:R-:W-:-:S07]  /*1c30*/  LOP3.LUT R9, R25, R7, RZ, 0xfc, !PT ;  /* 0x0000000719097212 */ /* 0x000fce00078efcff */
[----:B------:R-:W-:Y:S05]  /*1c40*/  @!P0 BRA `(.L_x_15) ;  /* 0x00000000007c8947 */ /* 0x000fea0003800000 */
[----:B------:R-:W-:Y:S01]  /*1c50*/  IMAD.MOV R7, RZ, RZ, -R5 ;  /* 0x000000ffff077224 */ /* 0x000fe200078e0a05 */
[----:B------:R-:W-:Y:S01]  /*1c60*/  DMUL.RP R8, R30, R8 ;  /* 0x000000081e087228 */ /* 0x000fe20000008000 */
[----:B------:R-:W-:Y:S01]  /*1c70*/  IMAD.MOV.U32 R6, RZ, RZ, RZ ;  /* 0x000000ffff067224 */ /* 0x000fe200078e00ff */
[----:B------:R-:W-:-:S05]  /*1c80*/  IADD3 R5, PT, PT, -R5, -0x43300000, RZ ;  /* 0xbcd0000005057810 */ /* 0x000fca0007ffe1ff */
[----:B------:R-:W-:-:S03]  /*1c90*/  DFMA R6, R26, -R6, R30 ;  /* 0x800000061a06722b */ /* 0x000fc6000000001e */
[----:B------:R-:W-:-:S07]  /*1ca0*/  LOP3.LUT R25, R9, R25, RZ, 0x3c, !PT ;  /* 0x0000001909197212 */ /* 0x000fce00078e3cff */
[----:B------:R-:W-:-:S04]  /*1cb0*/  FSETP.NEU.AND P0, PT, |R7|, R5, PT ;  /* 0x000000050700720b */ /* 0x000fc80003f0d200 */
[----:B------:R-:W-:Y:S02]  /*1cc0*/  FSEL R26, R8, R26, !P0 ;  /* 0x0000001a081a7208 */ /* 0x000fe40004000000 */
[----:B------:R-:W-:Y:S01]  /*1cd0*/  FSEL R27, R25, R27, !P0 ;  /* 0x0000001b191b7208 */ /* 0x000fe20004000000 */
[----:B------:R-:W-:Y:S06]  /*1ce0*/  BRA `(.L_x_15) ;  /* 0x0000000000547947 */ /* 0x000fec0003800000 */
.L_x_14:
[----:B------:R-:W-:-:S14]  /*1cf0*/  DSETP.NAN.AND P0, PT, R6, R6, PT ;  /* 0x000000060600722a */ /* 0x000fdc0003f08000 */
[----:B------:R-:W-:Y:S05]  /*1d00*/  @P0 BRA `(.L_x_16) ;  /* 0x0000000000440947 */ /* 0x000fea0003800000 */
[----:B------:R-:W-:-:S14]  /*1d10*/  DSETP.NAN.AND P0, PT, R8, R8, PT ;  /* 0x000000080800722a */ /* 0x000fdc0003f08000 */
[----:B------:R-:W-:Y:S05]  /*1d20*/  @P0 BRA `(.L_x_17) ;  /* 0x0000000000300947 */ /* 0x000fea0003800000 */
[----:B------:R-:W-:Y:S01]  /*1d30*/  ISETP.NE.AND P0, PT, R33, R34, PT ;  /* 0x000000222100720c */ /* 0x000fe20003f05270 */
[----:B------:R-:W-:Y:S02]  /*1d40*/  IMAD.MOV.U32 R26, RZ, RZ, 0x0 ;  /* 0x00000000ff1a7424 */ /* 0x000fe400078e00ff */
[----:B------:R-:W-:-:S10]  /*1d50*/  IMAD.MOV.U32 R27, RZ, RZ, -0x80000 ;  /* 0xfff80000ff1b7424 */ /* 0x000fd400078e00ff */
[----:B------:R-:W-:Y:S05]  /*1d60*/  @!P0 BRA `(.L_x_15) ;  /* 0x0000000000348947 */ /* 0x000fea0003800000 */
[----:B------:R-:W-:Y:S02]  /*1d70*/  ISETP.NE.AND P0, PT, R33, 0x7ff00000, PT ;  /* 0x7ff000002100780c */ /* 0x000fe40003f05270 */
[----:B------:R-:W-:Y:S02]  /*1d80*/  LOP3.LUT R27, R7, 0x80000000, R9, 0x48, !PT ;  /* 0x80000000071b7812 */ /* 0x000fe400078e4809 */
[----:B------:R-:W-:-:S13]  /*1d90*/  ISETP.EQ.OR P0, PT, R34, RZ, !P0 ;  /* 0x000000ff2200720c */ /* 0x000fda0004702670 */
[----:B------:R-:W-:Y:S01]  /*1da0*/  @P0 LOP3.LUT R5, R27, 0x7ff00000, RZ, 0xfc, !PT ;  /* 0x7ff000001b050812 */ /* 0x000fe200078efcff */
[----:B------:R-:W-:Y:S02]  /*1db0*/  @!P0 IMAD.MOV.U32 R26, RZ, RZ, RZ ;  /* 0x000000ffff1a8224 */ /* 0x000fe400078e00ff */
[----:B------:R-:W-:Y:S02]  /*1dc0*/  @P0 IMAD.MOV.U32 R26, RZ, RZ, RZ ;  /* 0x000000ffff1a0224 */ /* 0x000fe400078e00ff */
[----:B------:R-:W-:Y:S01]  /*1dd0*/  @P0 IMAD.MOV.U32 R27, RZ, RZ, R5 ;  /* 0x000000ffff1b0224 */ /* 0x000fe200078e0005 */
[----:B------:R-:W-:Y:S06]  /*1de0*/  BRA `(.L_x_15) ;  /* 0x0000000000147947 */ /* 0x000fec0003800000 */
.L_x_17:
[----:B------:R-:W-:Y:S01]  /*1df0*/  LOP3.LUT R27, R9, 0x80000, RZ, 0xfc, !PT ;  /* 0x00080000091b7812 */ /* 0x000fe200078efcff */
[----:B------:R-:W-:Y:S01]  /*1e00*/  IMAD.MOV.U32 R26, RZ, RZ, R8 ;  /* 0x000000ffff1a7224 */ /* 0x000fe200078e0008 */
[----:B------:R-:W-:Y:S06]  /*1e10*/  BRA `(.L_x_15) ;  /* 0x0000000000087947 */ /* 0x000fec0003800000 */
.L_x_16:
[----:B------:R-:W-:Y:S01]  /*1e20*/  LOP3.LUT R27, R7, 0x80000, RZ, 0xfc, !PT ;  /* 0x00080000071b7812 */ /* 0x000fe200078efcff */
[----:B------:R-:W-:-:S07]  /*1e30*/  IMAD.MOV.U32 R26, RZ, RZ, R6 ;  /* 0x000000ffff1a7224 */ /* 0x000fce00078e0006 */
.L_x_15:
[----:B------:R-:W-:Y:S05]  /*1e40*/  BSYNC.RECONVERGENT B1 ;  /* 0x0000000000017941 */ /* 0x000fea0003800200 */
.L_x_13:
[----:B------:R-:W-:Y:S02]  /*1e50*/  IMAD.MOV.U32 R6, RZ, RZ, R0 ;  /* 0x000000ffff067224 */ /* 0x000fe400078e0000 */
[----:B------:R-:W-:-:S04]  /*1e60*/  IMAD.MOV.U32 R7, RZ, RZ, 0x0 ;  /* 0x00000000ff077424 */ /* 0x000fc800078e00ff */
[----:B------:R-:W-:Y:S05]  /*1e70*/  RET.REL.NODEC R6 `(quantum_transform) ;  /* 0xffffffe006607950 */ /* 0x000fea0003c3ffff */
        .weak           $__internal_1_$__cuda_sm20_dsqrt_rn_f64_mediumpath_v1
        .type           $__internal_1_$__cuda_sm20_dsqrt_rn_f64_mediumpath_v1,@function
        .size           $__internal_1_$__cuda_sm20_dsqrt_rn_f64_mediumpath_v1,($quantum_transform$__internal_accurate_pow - $__internal_1_$__cuda_sm20_dsqrt_rn_f64_mediumpath_v1)
$__internal_1_$__cuda_sm20_dsqrt_rn_f64_mediumpath_v1:
[----:B------:R-:W-:Y:S01]  /*1e80*/  ISETP.GE.U32.AND P0, PT, R10, -0x3400000, PT ;  /* 0xfcc000000a00780c */ /* 0x000fe20003f06070 */
[----:B------:R-:W-:Y:S01]  /*1e90*/  BSSY.RECONVERGENT B1, `(.L_x_18) ;  /* 0x0000028000017945 */ /* 0x000fe20003800200 */
[----:B------:R-:W-:Y:S02]  /*1ea0*/  IMAD.MOV.U32 R8, RZ, RZ, R6 ;  /* 0x000000ffff087224 */ /* 0x000fe400078e0006 */
[----:B------:R-:W-:Y:S02]  /*1eb0*/  IMAD.MOV.U32 R9, RZ, RZ, R7 ;  /* 0x000000ffff097224 */ /* 0x000fe400078e0007 */
[----:B------:R-:W-:Y:S02]  /*1ec0*/  IMAD.MOV.U32 R24, RZ, RZ, R26 ;  /* 0x000000ffff187224 */ /* 0x000fe400078e001a */
[----:B------:R-:W-:Y:S02]  /*1ed0*/  IMAD.MOV.U32 R6, RZ, RZ, R28 ;  /* 0x000000ffff067224 */ /* 0x000fe400078e001c */
[----:B------:R-:W-:-:S03]  /*1ee0*/  IMAD.MOV.U32 R7, RZ, RZ, R29 ;  /* 0x000000ffff077224 */ /* 0x000fc600078e001d */
[----:B------:R-:W-:Y:S05]  /*1ef0*/  @!P0 BRA `(.L_x_19) ;  /* 0x0000000000208947 */ /* 0x000fea0003800000 */
[----:B------:R-:W-:-:S10]  /*1f00*/  DFMA.RM R6, R6, R24, R16 ;  /* 0x000000180606722b */ /* 0x000fd40000004010 */
[----:B------:R-:W-:-:S05]  /*1f10*/  IADD3 R10, P0, PT, R6, 0x1, RZ ;  /* 0x00000001060a7810 */ /* 0x000fca0007f1e0ff */
[----:B------:R-:W-:-:S06]  /*1f20*/  IMAD.X R11, RZ, RZ, R7, P0 ;  /* 0x000000ffff0b7224 */ /* 0x000fcc00000e0607 */
[----:B------:R-:W-:-:S08]  /*1f30*/  DFMA.RP R8, -R6, R10, R8 ;  /* 0x0000000a0608722b */ /* 0x000fd00000008108 */
[----:B------:R-:W-:-:S06]  /*1f40*/  DSETP.GT.AND P0, PT, R8, RZ, PT ;  /* 0x000000ff0800722a */ /* 0x000fcc0003f04000 */
[----:B------:R-:W-:Y:S02]  /*1f50*/  FSEL R6, R10, R6, P0 ;  /* 0x000000060a067208 */ /* 0x000fe40000000000 */
[----:B------:R-:W-:Y:S01]  /*1f60*/  FSEL R7, R11, R7, P0 ;  /* 0x000000070b077208 */ /* 0x000fe20000000000 */
[----:B------:R-:W-:Y:S06]  /*1f70*/  BRA `(.L_x_20) ;  /* 0x0000000000647947 */ /* 0x000fec0003800000 */
.L_x_19:
[----:B------:R-:W-:-:S14]  /*1f80*/  DSETP.NE.AND P0, PT, R8, RZ, PT ;  /* 0x000000ff0800722a */ /* 0x000fdc0003f05000 */
[----:B------:R-:W-:Y:S05]  /*1f90*/  @!P0 BRA `(.L_x_21) ;  /* 0x0000000000588947 */ /* 0x000fea0003800000 */
[----:B------:R-:W-:-:S13]  /*1fa0*/  ISETP.GE.AND P0, PT, R9, RZ, PT ;  /* 0x000000ff0900720c */ /* 0x000fda0003f06270 */
[----:B------:R-:W-:Y:S02]  /*1fb0*/  @!P0 IMAD.MOV.U32 R6, RZ, RZ, 0x0 ;  /* 0x00000000ff068424 */ /* 0x000fe400078e00ff */
[----:B------:R-:W-:Y:S01]  /*1fc0*/  @!P0 IMAD.MOV.U32 R7, RZ, RZ, -0x80000 ;  /* 0xfff80000ff078424 */ /* 0x000fe200078e00ff */
[----:B------:R-:W-:Y:S06]  /*1fd0*/  @!P0 BRA `(.L_x_20) ;  /* 0x00000000004c8947 */ /* 0x000fec0003800000 */
[----:B------:R-:W-:-:S13]  /*1fe0*/  ISETP.GT.AND P0, PT, R9, 0x7fefffff, PT ;  /* 0x7fefffff0900780c */ /* 0x000fda0003f04270 */
[----:B------:R-:W-:Y:S05]  /*1ff0*/  @P0 BRA `(.L_x_21) ;  /* 0x0000000000400947 */ /* 0x000fea0003800000 */
[----:B------:R-:W-:Y:S01]  /*2000*/  DMUL R6, R8, 8.11296384146066816958e+31 ;  /* 0x4690000008067828 */ /* 0x000fe20000000000 */
[----:B------:R-:W-:Y:S02]  /*2010*/  IMAD.MOV.U32 R16, RZ, RZ, 0x0 ;  /* 0x00000000ff107424 */ /* 0x000fe400078e00ff */
[----:B------:R-:W-:Y:S02]  /*2020*/  IMAD.MOV.U32 R8, RZ, RZ, RZ ;  /* 0x000000ffff087224 */ /* 0x000fe400078e00ff */
[----:B------:R-:W-:Y:S01]  /*2030*/  IMAD.MOV.U32 R17, RZ, RZ, 0x3fd80000 ;  /* 0x3fd80000ff117424 */ /* 0x000fe200078e00ff */
[----:B------:R-:W0:Y:S03]  /*2040*/  MUFU.RSQ64H R9, R7 ;  /* 0x0000000700097308 */ /* 0x000e260000001c00 */
[----:B0-----:R-:W-:-:S08]  /*2050*/  DMUL R10, R8, R8 ;  /* 0x00000008080a7228 */ /* 0x001fd00000000000 */
[----:B------:R-:W-:-:S08]  /*2060*/  DFMA R10, R6, -R10, 1 ;  /* 0x3ff00000060a742b */ /* 0x000fd0000000080a */
[----:B------:R-:W-:Y:S02]  /*2070*/  DFMA R16, R10, R16, 0.5 ;  /* 0x3fe000000a10742b */ /* 0x000fe40000000010 */
[----:B------:R-:W-:-:S08]  /*2080*/  DMUL R10, R8, R10 ;  /* 0x0000000a080a7228 */ /* 0x000fd00000000000 */
[----:B------:R-:W-:-:S08]  /*2090*/  DFMA R10, R16, R10, R8 ;  /* 0x0000000a100a722b */ /* 0x000fd00000000008 */
[----:B------:R-:W-:Y:S02]  /*20a0*/  DMUL R8, R6, R10 ;  /* 0x0000000a06087228 */ /* 0x000fe40000000000 */
[----:B------:R-:W-:-:S06]  /*20b0*/  VIADD R11, R11, 0xfff00000 ;  /* 0xfff000000b0b7836 */ /* 0x000fcc0000000000 */
[----:B------:R-:W-:-:S08]  /*20c0*/  DFMA R16, R8, -R8, R6 ;  /* 0x800000080810722b */ /* 0x000fd00000000006 */
[----:B------:R-:W-:-:S10]  /*20d0*/  DFMA R6, R10, R16, R8 ;  /* 0x000000100a06722b */ /* 0x000fd40000000008 */
[----:B------:R-:W-:Y:S01]  /*20e0*/  VIADD R7, R7, 0xfcb00000 ;  /* 0xfcb0000007077836 */ /* 0x000fe20000000000 */
[----:B------:R-:W-:Y:S06]  /*20f0*/  BRA `(.L_x_20) ;  /* 0x0000000000047947 */ /* 0x000fec0003800000 */
.L_x_21:
[----:B------:R-:W-:-:S11]  /*2100*/  DADD R6, R8, R8 ;  /* 0x0000000008067229 */ /* 0x000fd60000000008 */
.L_x_20:
[----:B------:R-:W-:Y:S05]  /*2110*/  BSYNC.RECONVERGENT B1 ;  /* 0x0000000000017941 */ /* 0x000fea0003800200 */
.L_x_18:
[----:B------:R-:W-:Y:S02]  /*2120*/  IMAD.MOV.U32 R8, RZ, RZ, R6 ;  /* 0x000000ffff087224 */ /* 0x000fe400078e0006 */
[----:B------:R-:W-:Y:S02]  /*2130*/  IMAD.MOV.U32 R9, RZ, RZ, R7 ;  /* 0x000000ffff097224 */ /* 0x000fe400078e0007 */
[----:B------:R-:W-:Y:S02]  /*2140*/  IMAD.MOV.U32 R6, RZ, RZ, R0 ;  /* 0x000000ffff067224 */ /* 0x000fe400078e0000 */
[----:B------:R-:W-:-:S04]  /*2150*/  IMAD.MOV.U32 R7, RZ, RZ, 0x0 ;  /* 0x00000000ff077424 */ /* 0x000fc800078e00ff */
[----:B------:R-:W-:Y:S05]  /*2160*/  RET.REL.NODEC R6 `(quantum_transform) ;  /* 0xffffffdc06a47950 */ /* 0x000fea0003c3ffff */
        .type           $quantum_transform$__internal_accurate_pow,@function
        .size           $quantum_transform$__internal_accurate_pow,($quantum_transform$__internal_trig_reduction_slowpathd - $quantum_transform$__internal_accurate_pow)
$quantum_transform$__internal_accurate_pow:
[----:B------:R-:W0:Y:S01]  /*2170*/  MUFU.RCP64H R9, 1.8090162277221679688 ;  /* 0x3ffcf1bb00097908 */ /* 0x000e220000001800 */
[----:B------:R-:W-:Y:S01]  /*2180*/  IMAD.MOV.U32 R6, RZ, RZ, -0x323405ac ;  /* 0xcdcbfa54ff067424 */ /* 0x000fe200078e00ff */
[----:B------:R-:W-:Y:S01]  /*2190*/  UMOV UR6, 0x91a02d60 ;  /* 0x91a02d6000067882 */ /* 0x000fe20000000000 */
[----:B------:R-:W-:Y:S01]  /*21a0*/  IMAD.MOV.U32 R7, RZ, RZ, 0x3ffcf1bb ;  /* 0x3ffcf1bbff077424 */ /* 0x000fe200078e00ff */
[----:B------:R-:W-:Y:S01]  /*21b0*/  UMOV UR7, 0x3fc87221 ;  /* 0x3fc8722100077882 */ /* 0x000fe20000000000 */
[----:B------:R-:W-:Y:S01]  /*21c0*/  IMAD.MOV.U32 R8, RZ, RZ, RZ ;  /* 0x000000ffff087224 */ /* 0x000fe200078e00ff */
[----:B------:R-:W-:Y:S01]  /*21d0*/  UMOV UR8, 0x7d2cafe2 ;  /* 0x7d2cafe200087882 */ /* 0x000fe20000000000 */
[----:B------:R-:W-:Y:S01]  /*21e0*/  IMAD.MOV.U32 R10, RZ, RZ, 0x41ad3b5a ;  /* 0x41ad3b5aff0a7424 */ /* 0x000fe200078e00ff */
[----:B------:R-:W-:Y:S01]  /*21f0*/  UMOV UR9, 0x3eb0f5ff ;  /* 0x3eb0f5ff00097882 */ /* 0x000fe20000000000 */
[----:B------:R-:W-:Y:S02]  /*2200*/  IMAD.MOV.U32 R11, RZ, RZ, 0x3ed0f5d2 ;  /* 0x3ed0f5d2ff0b7424 */ /* 0x000fe400078e00ff */
[----:B------:R-:W-:-:S05]  /*2210*/  IMAD.SHL.U32 R5, R3, 0x2, RZ ;  /* 0x0000000203057824 */ /* 0x000fca00078e00ff */
[----:B------:R-:W-:Y:S01]  /*2220*/  ISETP.GT.U32.AND P0, PT, R5, -0x2000001, PT ;  /* 0xfdffffff0500780c */ /* 0x000fe20003f04070 */
[----:B0-----:R-:W-:-:S08]  /*2230*/  DFMA R6, R8, -R6, 1 ;  /* 0x3ff000000806742b */ /* 0x001fd00000000806 */
[----:B------:R-:W-:-:S08]  /*2240*/  DFMA R6, R6, R6, R6 ;  /* 0x000000060606722b */ /* 0x000fd00000000006 */
[----:B------:R-:W-:-:S08]  /*2250*/  DFMA R8, R8, R6, R8 ;  /* 0x000000060808722b */ /* 0x000fd00000000008 */
[----:B------:R-:W-:-:S08]  /*2260*/  DMUL R6, R8, -UR6 ;  /* 0x8000000608067c28 */ /* 0x000fd00008000000 */
[----:B------:R-:W-:-:S08]  /*2270*/  DFMA R6, R8, -UR6, R6 ;  /* 0x8000000608067c2b */ /* 0x000fd00008000006 */
[C---:B------:R-:W-:Y:S02]  /*2280*/  DMUL R12, R6.reuse, R6 ;  /* 0x00000006060c7228 */ /* 0x040fe40000000000 */
[----:B------:R-:W-:-:S06]  /*2290*/  DADD R14, -R6, -UR6 ;  /* 0x80000006060e7e29 */ /* 0x000fcc0008000100 */
[----:B------:R-:W-:Y:S01]  /*22a0*/  DFMA R10, R12, UR8, R10 ;  /* 0x000000080c0a7c2b */ /* 0x000fe2000800000a */
[----:B------:R-:W-:Y:S01]  /*22b0*/  UMOV UR8, 0x75488a3f ;  /* 0x75488a3f00087882 */ /* 0x000fe20000000000 */
[----:B------:R-:W-:Y:S01]  /*22c0*/  UMOV UR9, 0x3ef3b20a ;  /* 0x3ef3b20a00097882 */ /* 0x000fe20000000000 */
[----:B------:R-:W-:Y:S02]  /*22d0*/  DADD R24, R14, R14 ;  /* 0x000000000e187229 */ /* 0x000fe4000000000e */
[----:B------:R-:W-:-:S03]  /*22e0*/  DMUL R14, R6, R6 ;  /* 0x00000006060e7228 */ /* 0x000fc60000000000 */
[----:B------:R-:W-:Y:S01]  /*22f0*/  DFMA R10, R12, R10, UR8 ;  /* 0x000000080c0a7e2b */ /* 0x000fe2000800000a */
[----:B------:R-:W-:Y:S01]  /*2300*/  UMOV UR8, 0xe4faecd5 ;  /* 0xe4faecd500087882 */ /* 0x000fe20000000000 */
[----:B------:R-:W-:Y:S01]  /*2310*/  UMOV UR9, 0x3f1745cd ;  /* 0x3f1745cd00097882 */ /* 0x000fe20000000000 */
[----:B------:R-:W-:Y:S01]  /*2320*/  DFMA R24, -R6, -UR6, R24 ;  /* 0x8000000606187c2b */ /* 0x000fe20008000118 */
[----:B------:R-:W-:Y:S01]  /*2330*/  UMOV UR6, 0xb9e7b0 ;  /* 0x00b9e7b000067882 */ /* 0x000fe20000000000 */
[----:B------:R-:W-:-:S03]  /*2340*/  UMOV UR7, 0x3c46a4cb ;  /* 0x3c46a4cb00077882 */ /* 0x000fc60000000000 */
[----:B------:R-:W-:Y:S01]  /*2350*/  DFMA R10, R12, R10, UR8 ;  /* 0x000000080c0a7e2b */ /* 0x000fe2000800000a */
[----:B------:R-:W-:Y:S01]  /*2360*/  UMOV UR8, 0x258a578b ;  /* 0x258a578b00087882 */ /* 0x000fe20000000000 */
[----:B------:R-:W-:Y:S01]  /*2370*/  UMOV UR9, 0x3f3c71c7 ;  /* 0x3f3c71c700097882 */ /* 0x000fe20000000000 */
[----:B------:R-:W-:-:S05]  /*2380*/  DMUL R8, R8, R24 ;  /* 0x0000001808087228 */ /* 0x000fca0000000000 */
[----:B------:R-:W-:Y:S01]  /*2390*/  DFMA R10, R12, R10, UR8 ;  /* 0x000000080c0a7e2b */ /* 0x000fe2000800000a */
[----:B------:R-:W-:Y:S01]  /*23a0*/  UMOV UR8, 0x9242b910 ;  /* 0x9242b91000087882 */ /* 0x000fe20000000000 */
[----:B------:R-:W-:-:S03]  /*23b0*/  UMOV UR9, 0x3f624924 ;  /* 0x3f62492400097882 */ /* 0x000fc60000000000 */
[----:B------:R-:W-:Y:S02]  /*23c0*/  VIADD R29, R9, 0x100000 ;  /* 0x00100000091d7836 */ /* 0x000fe40000000000 */
[----:B------:R-:W-:Y:S01]  /*23d0*/  IMAD.MOV.U32 R28, RZ, RZ, R8 ;  /* 0x000000ffff1c7224 */ /* 0x000fe200078e0008 */
[----:B------:R-:W-:Y:S01]  /*23e0*/  DFMA R10, R12, R10, UR8 ;  /* 0x000000080c0a7e2b */ /* 0x000fe2000800000a */
[----:B------:R-:W-:Y:S01]  /*23f0*/  UMOV UR8, 0x99999dfb ;  /* 0x99999dfb00087882 */ /* 0x000fe20000000000 */
[----:B------:R-:W-:-:S06]  /*2400*/  UMOV UR9, 0x3f899999 ;  /* 0x3f89999900097882 */ /* 0x000fcc0000000000 */
[----:B------:R-:W-:Y:S01]  /*2410*/  DFMA R20, R12, R10, UR8 ;  /* 0x000000080c147e2b */ /* 0x000fe2000800000a */
[----:B------:R-:W-:Y:S01]  /*2420*/  UMOV UR8, 0x55555555 ;  /* 0x5555555500087882 */ /* 0x000fe20000000000 */
[----:B------:R-:W-:-:S06]  /*2430*/  UMOV UR9, 0x3fb55555 ;  /* 0x3fb5555500097882 */ /* 0x000fcc0000000000 */
[----:B------:R-:W-:-:S08]  /*2440*/  DFMA R10, R12, R20, UR8 ;  /* 0x000000080c0a7e2b */ /* 0x000fd00008000014 */
[----:B------:R-:W-:-:S08]  /*2450*/  DADD R26, -R10, UR8 ;  /* 0x000000080a1a7e29 */ /* 0x000fd00008000100 */
[----:B------:R-:W-:Y:S02]  /*2460*/  DFMA R26, R12, R20, R26 ;  /* 0x000000140c1a722b */ /* 0x000fe4000000001a */
[----:B------:R-:W-:-:S06]  /*2470*/  DMUL R12, R6, R14 ;  /* 0x0000000e060c7228 */ /* 0x000fcc0000000000 */
[----:B------:R-:W-:Y:S01]  /*2480*/  DADD R24, R26, -UR6 ;  /* 0x800000061a187e29 */ /* 0x000fe20008000000 */
[----:B------:R-:W-:Y:S01]  /*2490*/  UMOV UR6, 0x0 ;  /* 0x0000000000067882 */ /* 0x000fe20000000000 */
[C---:B------:R-:W-:Y:S01]  /*24a0*/  DFMA R30, R6.reuse, R14, -R12 ;  /* 0x0000000e061e722b */ /* 0x040fe2000000080c */
[----:B------:R-:W-:Y:S01]  /*24b0*/  UMOV UR7, 0x3ff00000 ;  /* 0x3ff0000000077882 */ /* 0x000fe20000000000 */
[----:B------:R-:W-:-:S04]  /*24c0*/  DFMA R26, R6, R6, -R14 ;  /* 0x00000006061a722b */ /* 0x000fc8000000080e */
[----:B------:R-:W-:Y:S02]  /*24d0*/  DADD R20, R10, R24 ;  /* 0x000000000a147229 */ /* 0x000fe40000000018 */
[----:B------:R-:W-:Y:S02]  /*24e0*/  DFMA R30, R8, R14, R30 ;  /* 0x0000000e081e722b */ /* 0x000fe4000000001e */
[----:B------:R-:W-:-:S04]  /*24f0*/  DFMA R26, R6, R28, R26 ;  /* 0x0000001c061a722b */ /* 0x000fc8000000001a */
[----:B------:R-:W-:Y:S02]  /*2500*/  DMUL R14, R20, R12 ;  /* 0x0000000c140e7228 */ /* 0x000fe40000000000 */
[----:B------:R-:W-:Y:S02]  /*2510*/  DADD R10, R10, -R20 ;  /* 0x000000000a0a7229 */ /* 0x000fe40000000814 */
[----:B------:R-:W-:-:S04]  /*2520*/  DFMA R26, R6, R26, R30 ;  /* 0x0000001a061a722b */ /* 0x000fc8000000001e */
[----:B------:R-:W-:Y:S02]  /*2530*/  DFMA R28, R20, R12, -R14 ;  /* 0x0000000c141c722b */ /* 0x000fe4000000080e */
[----:B------:R-:W-:-:S06]  /*2540*/  DADD R10, R24, R10 ;  /* 0x00000000180a7229 */ /* 0x000fcc000000000a */
[----:B------:R-:W-:-:S08]  /*2550*/  DFMA R26, R20, R26, R28 ;  /* 0x0000001a141a722b */ /* 0x000fd0000000001c */
[----:B------:R-:W-:-:S08]  /*2560*/  DFMA R26, R10, R12, R26 ;  /* 0x0000000c0a1a722b */ /* 0x000fd0000000001a */
[----:B------:R-:W-:-:S08]  /*2570*/  DADD R12, R14, R26 ;  /* 0x000000000e0c7229 */ /* 0x000fd0000000001a */
[--C-:B------:R-:W-:Y:S02]  /*2580*/  DADD R10, R6, R12.reuse ;  /* 0x00000000060a7229 */ /* 0x100fe4000000000c */
[----:B------:R-:W-:-:S06]  /*2590*/  DADD R14, R14, -R12 ;  /* 0x000000000e0e7229 */ /* 0x000fcc000000080c */
[----:B------:R-:W-:Y:S02]  /*25a0*/  DADD R6, R6, -R10 ;  /* 0x0000000006067229 */ /* 0x000fe4000000080a */
[----:B------:R-:W-:-:S06]  /*25b0*/  DADD R14, R26, R14 ;  /* 0x000000001a0e7229 */ /* 0x000fcc000000000e */
[----:B------:R-:W-:-:S08]  /*25c0*/  DADD R6, R12, R6 ;  /* 0x000000000c067229 */ /* 0x000fd00000000006 */
[----:B------:R-:W-:-:S08]  /*25d0*/  DADD R6, R14, R6 ;  /* 0x000000000e067229 */ /* 0x000fd00000000006 */
[----:B------:R-:W-:Y:S01]  /*25e0*/  DADD R12, R8, R6 ;  /* 0x00000000080c7229 */ /* 0x000fe20000000006 */
[----:B------:R-:W-:Y:S02]  /*25f0*/  IMAD.MOV.U32 R8, RZ, RZ, -0x105c611 ;  /* 0xfefa39efff087424 */ /* 0x000fe400078e00ff */
[----:B------:R-:W-:Y:S02]  /*2600*/  IMAD.MOV.U32 R9, RZ, RZ, 0x3fe62e42 ;  /* 0x3fe62e42ff097424 */ /* 0x000fe400078e00ff */
[----:B------:R-:W-:-:S03]  /*2610*/  IMAD.MOV.U32 R6, RZ, RZ, -0x105c611 ;  /* 0xfefa39efff067424 */ /* 0x000fc600078e00ff */
[----:B------:R-:W-:Y:S01]  /*2620*/  DADD R14, R10, R12 ;  /* 0x000000000a0e7229 */ /* 0x000fe2000000000c */
[----:B------:R-:W-:-:S07]  /*2630*/  IMAD.MOV.U32 R7, RZ, RZ, 0x3fe62e42 ;  /* 0x3fe62e42ff077424 */ /* 0x000fce00078e00ff */
[--C-:B------:R-:W-:Y:S02]  /*2640*/  DFMA R8, R8, UR6, R14.reuse ;  /* 0x0000000608087c2b */ /* 0x100fe4000800000e */
[----:B------:R-:W-:-:S06]  /*2650*/  DADD R10, R10, -R14 ;  /* 0x000000000a0a7229 */ /* 0x000fcc000000080e */
[----:B------:R-:W-:Y:S02]  /*2660*/  DFMA R20, -R6, 1, R8 ;  /* 0x3ff000000614782b */ /* 0x000fe40000000108 */
[----:B------:R-:W-:Y:S01]  /*2670*/  DADD R10, R12, R10 ;  /* 0x000000000c0a7229 */ /* 0x000fe2000000000a */
[----:B------:R-:W-:Y:S02]  /*2680*/  IMAD.MOV.U32 R12, RZ, RZ, 0x3b39803f ;  /* 0x3b39803fff0c7424 */ /* 0x000fe400078e00ff */
[----:B------:R-:W-:-:S03]  /*2690*/  IMAD.MOV.U32 R13, RZ, RZ, 0x3c7abc9e ;  /* 0x3c7abc9eff0d7424 */ /* 0x000fc600078e00ff */
[----:B------:R-:W-:Y:S01]  /*26a0*/  DADD R20, -R14, R20 ;  /* 0x000000000e147229 */ /* 0x000fe20000000114 */
[----:B------:R-:W-:Y:S01]  /*26b0*/  LOP3.LUT R15, R3, 0xff0fffff, RZ, 0xc0, !PT ;  /* 0xff0fffff030f7812 */ /* 0x000fe200078ec0ff */
[----:B------:R-:W-:-:S03]  /*26c0*/  IMAD.MOV.U32 R14, RZ, RZ, R2 ;  /* 0x000000ffff0e7224 */ /* 0x000fc600078e0002 */
[----:B------:R-:W-:-:S03]  /*26d0*/  SEL R15, R15, R3, P0 ;  /* 0x000000030f0f7207 */ /* 0x000fc60000000000 */
[----:B------:R-:W-:-:S08]  /*26e0*/  DADD R10, R10, -R20 ;  /* 0x000000000a0a7229 */ /* 0x000fd00000000814 */
[----:B------:R-:W-:Y:S01]  /*26f0*/  DFMA R10, R12, UR6, R10 ;  /* 0x000000060c0a7c2b */ /* 0x000fe2000800000a */
[----:B------:R-:W-:Y:S01]  /*2700*/  UMOV UR6, 0x3b39803f ;  /* 0x3b39803f00067882 */ /* 0x000fe20000000000 */
[----:B------:R-:W-:-:S06]  /*2710*/  UMOV UR7, 0x3c7abc9e ;  /* 0x3c7abc9e00077882 */ /* 0x000fcc0000000000 */
[----:B------:R-:W-:-:S08]  /*2720*/  DADD R12, R8, R10 ;  /* 0x00000000080c7229 */ /* 0x000fd0000000000a */
[----:B------:R-:W-:Y:S02]  /*2730*/  DADD R8, R8, -R12 ;  /* 0x0000000008087229 */ /* 0x000fe4000000080c */
[----:B------:R-:W-:-:S06]  /*2740*/  DMUL R2, R12, R14 ;  /* 0x0000000e0c027228 */ /* 0x000fcc0000000000 */
[----:B------:R-:W-:Y:S02]  /*2750*/  DADD R8, R10, R8 ;  /* 0x000000000a087229 */ /* 0x000fe40000000008 */
[----:B------:R-:W-:Y:S01]  /*2760*/  DFMA R12, R12, R14, -R2 ;  /* 0x0000000e0c0c722b */ /* 0x000fe20000000802 */
[----:B------:R-:W-:Y:S02]  /*2770*/  IMAD.MOV.U32 R10, RZ, RZ, 0x652b82fe ;  /* 0x652b82feff0a7424 */ /* 0x000fe400078e00ff */
[----:B------:R-:W-:-:S05]  /*2780*/  IMAD.MOV.U32 R11, RZ, RZ, 0x3ff71547 ;  /* 0x3ff71547ff0b7424 */ /* 0x000fca00078e00ff */
[----:B------:R-:W-:-:S08]  /*2790*/  DFMA R12, R8, R14, R12 ;  /* 0x0000000e080c722b */ /* 0x000fd0000000000c */
[----:B------:R-:W-:-:S08]  /*27a0*/  DADD R8, R2, R12 ;  /* 0x0000000002087229 */ /* 0x000fd0000000000c */
[----:B------:R-:W-:Y:S02]  /*27b0*/  DFMA R10, R8, R10, 6.75539944105574400000e+15 ;  /* 0x43380000080a742b */ /* 0x000fe4000000000a */
[----:B------:R-:W-:Y:S01]  /*27c0*/  FSETP.GEU.AND P0, PT, |R9|, 4.1917929649353027344, PT ;  /* 0x4086232b0900780b */ /* 0x000fe20003f0e200 */
[----:B------:R-:W-:-:S05]  /*27d0*/  DADD R2, R2, -R8 ;  /* 0x0000000002027229 */ /* 0x000fca0000000808 */
[----:B------:R-:W-:-:S03]  /*27e0*/  DADD R14, R10, -6.75539944105574400000e+15 ;  /* 0xc33800000a0e7429 */ /* 0x000fc60000000000 */
[----:B------:R-:W-:-:S05]  /*27f0*/  DADD R2, R12, R2 ;  /* 0x000000000c027229 */ /* 0x000fca0000000002 */
[----:B------:R-:W-:-:S08]  /*2800*/  DFMA R6, R14, -R6, R8 ;  /* 0x800000060e06722b */ /* 0x000fd00000000008 */
[----:B------:R-:W-:Y:S01]  /*2810*/  DFMA R6, R14, -UR6, R6 ;  /* 0x800000060e067c2b */ /* 0x000fe20008000006 */
[----:B------:R-:W-:Y:S01]  /*2820*/  UMOV UR6, 0x69ce2bdf ;  /* 0x69ce2bdf00067882 */ /* 0x000fe20000000000 */
[----:B------:R-:W-:Y:S01]  /*2830*/  IMAD.MOV.U32 R14, RZ, RZ, -0x35dec16 ;  /* 0xfca213eaff0e7424 */ /* 0x000fe200078e00ff */
[----:B------:R-:W-:Y:S01]  /*2840*/  UMOV UR7, 0x3e5ade15 ;  /* 0x3e5ade1500077882 */ /* 0x000fe20000000000 */
[----:B------:R-:W-:-:S06]  /*2850*/  IMAD.MOV.U32 R15, RZ, RZ, 0x3e928af3 ;  /* 0x3e928af3ff0f7424 */ /* 0x000fcc00078e00ff */
[----:B------:R-:W-:Y:S01]  /*2860*/  DFMA R14, R6, UR6, R14 ;  /* 0x00000006060e7c2b */ /* 0x000fe2000800000e */
[----:B------:R-:W-:Y:S01]  /*2870*/  UMOV UR6, 0x62401315 ;  /* 0x6240131500067882 */ /* 0x000fe20000000000 */
[----:B------:R-:W-:-:S06]  /*2880*/  UMOV UR7, 0x3ec71dee ;  /* 0x3ec71dee00077882 */ /* 0x000fcc0000000000 */
[----:B------:R-:W-:Y:S01]  /*2890*/  DFMA R14, R6, R14, UR6 ;  /* 0x00000006060e7e2b */ /* 0x000fe2000800000e */
        /* <DEDUP_REMOVED lines=20> */
[----:B------:R-:W-:-:S08]  /*29e0*/  DFMA R14, R6, R14, UR6 ;  /* 0x00000006060e7e2b */ /* 0x000fd0000800000e */
[----:B------:R-:W-:-:S08]  /*29f0*/  DFMA R14, R6, R14, 1 ;  /* 0x3ff00000060e742b */ /* 0x000fd0000000000e */
[----:B------:R-:W-:-:S10]  /*2a00*/  DFMA R14, R6, R14, 1 ;  /* 0x3ff00000060e742b */ /* 0x000fd4000000000e */
[----:B------:R-:W-:Y:S02]  /*2a10*/  IMAD R7, R10, 0x100000, R15 ;  /* 0x001000000a077824 */ /* 0x000fe400078e020f */
[----:B------:R-:W-:Y:S01]  /*2a20*/  IMAD.MOV.U32 R6, RZ, RZ, R14 ;  /* 0x000000ffff067224 */ /* 0x000fe200078e000e */
[----:B------:R-:W-:Y:S06]  /*2a30*/  @!P0 BRA `(.L_x_22) ;  /* 0x0000000000308947 */ /* 0x000fec0003800000 */
[----:B------:R-:W-:Y:S01]  /*2a40*/  FSETP.GEU.AND P1, PT, |R9|, 4.2275390625, PT ;  /* 0x408748000900780b */ /* 0x000fe20003f2e200 */
[C---:B------:R-:W-:Y:S02]  /*2a50*/  DADD R6, R8.reuse, +INF ;  /* 0x7ff0000008067429 */ /* 0x040fe40000000000 */
[----:B------:R-:W-:-:S08]  /*2a60*/  DSETP.GEU.AND P0, PT, R8, RZ, PT ;  /* 0x000000ff0800722a */ /* 0x000fd00003f0e000 */
[----:B------:R-:W-:Y:S02]  /*2a70*/  FSEL R6, R6, RZ, P0 ;  /* 0x000000ff06067208 */ /* 0x000fe40000000000 */
[----:B------:R-:W-:Y:S02]  /*2a80*/  @!P1 LEA.HI R5, R10, R10, RZ, 0x1 ;  /* 0x0000000a0a059211 */ /* 0x000fe400078f08ff */
[----:B------:R-:W-:Y:S02]  /*2a90*/  FSEL R7, R7, RZ, P0 ;  /* 0x000000ff07077208 */ /* 0x000fe40000000000 */
[----:B------:R-:W-:-:S05]  /*2aa0*/  @!P1 SHF.R.S32.HI R5, RZ, 0x1, R5 ;  /* 0x00000001ff059819 */ /* 0x000fca0000011405 */
[----:B------:R-:W-:Y:S02]  /*2ab0*/  @!P1 IMAD.IADD R8, R10, 0x1, -R5 ;  /* 0x000000010a089824 */ /* 0x000fe400078e0a05 */
[----:B------:R-:W-:-:S03]  /*2ac0*/  @!P1 IMAD R15, R5, 0x100000, R15 ;  /* 0x00100000050f9824 */ /* 0x000fc600078e020f */
[----:B------:R-:W-:Y:S01]  /*2ad0*/  @!P1 LEA R9, R8, 0x3ff00000, 0x14 ;  /* 0x3ff0000008099811 */ /* 0x000fe200078ea0ff */
[----:B------:R-:W-:-:S06]  /*2ae0*/  @!P1 IMAD.MOV.U32 R8, RZ, RZ, RZ ;  /* 0x000000ffff089224 */ /* 0x000fcc00078e00ff */
[----:B------:R-:W-:-:S11]  /*2af0*/  @!P1 DMUL R6, R14, R8 ;  /* 0x000000080e069228 */ /* 0x000fd60000000000 */
.L_x_22:
[----:B------:R-:W-:Y:S01]  /*2b00*/  DFMA R2, R2, R6, R6 ;  /* 0x000000060202722b */ /* 0x000fe20000000006 */
[----:B------:R-:W-:Y:S01]  /*2b10*/  IMAD.MOV.U32 R5, RZ, RZ, 0x0 ;  /* 0x00000000ff057424 */ /* 0x000fe200078e00ff */
[----:B------:R-:W-:-:S08]  /*2b20*/  DSETP.NEU.AND P0, PT, |R6|, +INF , PT ;  /* 0x7ff000000600742a */ /* 0x000fd00003f0d200 */
[----:B------:R-:W-:Y:S02]  /*2b30*/  FSEL R2, R6, R2, !P0 ;  /* 0x0000000206027208 */ /* 0x000fe40004000000 */
[----:B------:R-:W-:Y:S01]  /*2b40*/  FSEL R3, R7, R3, !P0 ;  /* 0x0000000307037208 */ /* 0x000fe20004000000 */
[----:B------:R-:W-:Y:S06]  /*2b50*/  RET.REL.NODEC R4 `(quantum_transform) ;  /* 0xffffffd404287950 */ /* 0x000fec0003c3ffff */
        .type           $quantum_transform$__internal_trig_reduction_slowpathd,@function
        .size           $quantum_transform$__internal_trig_reduction_slowpathd,(.L_x_34 - $quantum_transform$__internal_trig_reduction_slowpathd)
$quantum_transform$__internal_trig_reduction_slowpathd:
[----:B------:R-:W-:Y:S01]  /*2b60*/  SHF.R.U32.HI R0, RZ, 0x14, R10 ;  /* 0x00000014ff007819 */ /* 0x000fe2000001160a */
[----:B------:R-:W-:Y:S02]  /*2b70*/  IMAD.MOV.U32 R9, RZ, RZ, R2 ;  /* 0x000000ffff097224 */ /* 0x000fe400078e0002 */
[----:B------:R-:W-:Y:S01]  /*2b80*/  IMAD.MOV.U32 R2, RZ, RZ, RZ ;  /* 0x000000ffff027224 */ /* 0x000fe200078e00ff */
[----:B------:R-:W-:-:S04]  /*2b90*/  LOP3.LUT R3, R0, 0x7ff, RZ, 0xc0, !PT ;  /* 0x000007ff00037812 */ /* 0x000fc800078ec0ff */
[----:B------:R-:W-:-:S13]  /*2ba0*/  ISETP.NE.AND P0, PT, R3, 0x7ff, PT ;  /* 0x000007ff0300780c */ /* 0x000fda0003f05270 */
[----:B------:R-:W-:Y:S05]  /*2bb0*/  @!P0 BRA `(.L_x_23) ;  /* 0x0000000800488947 */ /* 0x000fea0003800000 */
[----:B------:R-:W-:Y:S01]  /*2bc0*/  VIADD R2, R3, 0xfffffc00 ;  /* 0xfffffc0003027836 */ /* 0x000fe20000000000 */
[----:B------:R-:W-:Y:S01]  /*2bd0*/  BSSY.RECONVERGENT B2, `(.L_x_24) ;  /* 0x000002f000027945 */ /* 0x000fe20003800200 */
[----:B------:R-:W-:-:S03]  /*2be0*/  CS2R R24, SRZ ;  /* 0x0000000000187805 */ /* 0x000fc6000001ff00 */
[----:B------:R-:W-:Y:S02]  /*2bf0*/  SHF.R.U32.HI R4, RZ, 0x6, R2 ;  /* 0x00000006ff047819 */ /* 0x000fe40000011602 */
[----:B------:R-:W-:Y:S02]  /*2c00*/  ISETP.GE.U32.AND P0, PT, R2, 0x80, PT ;  /* 0x000000800200780c */ /* 0x000fe40003f06070 */
[C---:B------:R-:W-:Y:S02]  /*2c10*/  IADD3 R5, PT, PT, -R4.reuse, 0x13, RZ ;  /* 0x0000001304057810 */ /* 0x040fe40007ffe1ff */
[----:B------:R-:W-:Y:S02]  /*2c20*/  IADD3 R26, PT, PT, -R4, 0xf, RZ ;  /* 0x0000000f041a7810 */ /* 0x000fe40007ffe1ff */
[----:B------:R-:W-:-:S04]  /*2c30*/  SEL R5, R5, 0x12, P0 ;  /* 0x0000001205057807 */ /* 0x000fc80000000000 */
[----:B------:R-:W-:-:S13]  /*2c40*/  ISETP.GE.AND P0, PT, R26, R5, PT ;  /* 0x000000051a00720c */ /* 0x000fda0003f06270 */
[----:B------:R-:W-:Y:S05]  /*2c50*/  @P0 BRA `(.L_x_25) ;  /* 0x0000000000980947 */ /* 0x000fea0003800000 */
[----:B------:R-:W0:Y:S01]  /*2c60*/  LDC.64 R14, c[0x0][0x358] ;  /* 0x0000d600ff0e7b82 */ /* 0x000e220000000a00 */
[C---:B------:R-:W-:Y:S01]  /*2c70*/  SHF.L.U64.HI R11, R9.reuse, 0xb, R10 ;  /* 0x0000000b090b7819 */ /* 0x040fe2000001020a */
[----:B------:R-:W-:Y:S01]  /*2c80*/  BSSY.RECONVERGENT B3, `(.L_x_26) ;  /* 0x0000022000037945 */ /* 0x000fe20003800200 */
[----:B------:R-:W-:Y:S01]  /*2c90*/  IMAD.SHL.U32 R9, R9, 0x800, RZ ;  /* 0x0000080009097824 */ /* 0x000fe200078e00ff */
[----:B------:R-:W-:Y:S01]  /*2ca0*/  IADD3 R13, PT, PT, RZ, -R4, -R5 ;  /* 0x80000004ff0d7210 */ /* 0x000fe20007ffe805 */
[----:B------:R-:W-:Y:S01]  /*2cb0*/  IMAD.MOV.U32 R8, RZ, RZ, RZ ;  /* 0x000000ffff087224 */ /* 0x000fe200078e00ff */
[----:B------:R-:W-:Y:S02]  /*2cc0*/  CS2R R24, SRZ ;  /* 0x0000000000187805 */ /* 0x000fe4000001ff00 */
[----:B------:R-:W-:-:S07]  /*2cd0*/  LOP3.LUT R11, R11, 0x80000000, RZ, 0xfc, !PT ;  /* 0x800000000b0b7812 */ /* 0x000fce00078efcff */
.L_x_27:
[----:B------:R-:W1:Y:S01]  /*2ce0*/  LDC.64 R2, c[0x4][RZ] ;  /* 0x01000000ff027b82 */ /* 0x000e620000000a00 */
[----:B0-----:R-:W-:Y:S02]  /*2cf0*/  R2UR UR6, R14 ;  /* 0x000000000e0672ca */ /* 0x001fe400000e0000 */
[----:B------:R-:W-:Y:S01]  /*2d00*/  R2UR UR7, R15 ;  /* 0x000000000f0772ca */ /* 0x000fe200000e0000 */
[----:B-1----:R-:W-:-:S12]  /*2d10*/  IMAD.WIDE R2, R26, 0x8, R2 ;  /* 0x000000081a027825 */ /* 0x002fd800078e0202 */
[----:B------:R-:W2:Y:S01]  /*2d20*/  LDG.E.64.CONSTANT R2, desc[UR6][R2.64] ;  /* 0x0000000602027981 */ /* 0x000ea2000c1e9b00 */
[----:B------:R-:W-:Y:S02]  /*2d30*/  IMAD.MOV.U32 R6, RZ, RZ, R24 ;  /* 0x000000ffff067224 */ /* 0x000fe400078e0018 */
[----:B------:R-:W-:Y:S02]  /*2d40*/  IMAD.MOV.U32 R7, RZ, RZ, R25 ;  /* 0x000000ffff077224 */ /* 0x000fe400078e0019 */
[----:B------:R-:W-:Y:S02]  /*2d50*/  VIADD R13, R13, 0x1 ;  /* 0x000000010d0d7836 */ /* 0x000fe40000000000 */
[----:B------:R-:W-:Y:S02]  /*2d60*/  VIADD R26, R26, 0x1 ;  /* 0x000000011a1a7836 */ /* 0x000fe40000000000 */
[----:B--2---:R-:W-:-:S04]  /*2d70*/  IMAD.WIDE.U32 R6, P2, R2, R9, R6 ;  /* 0x0000000902067225 */ /* 0x004fc80007840006 */
[----:B------:R-:W-:Y:S02]  /*2d80*/  IMAD R25, R2, R11, RZ ;  /* 0x0000000b02197224 */ /* 0x000fe400078e02ff */
[CC--:B------:R-:W-:Y:S02]  /*2d90*/  IMAD R24, R3.reuse, R9.reuse, RZ ;  /* 0x0000000903187224 */ /* 0x0c0fe400078e02ff */
[----:B------:R-:W-:Y:S01]  /*2da0*/  IMAD.HI.U32 R27, R3, R9, RZ ;  /* 0x00000009031b7227 */ /* 0x000fe200078e00ff */
[----:B------:R-:W-:-:S03]  /*2db0*/  IADD3 R7, P0, PT, R25, R7, RZ ;  /* 0x0000000719077210 */ /* 0x000fc60007f1e0ff */
[----:B------:R-:W-:Y:S01]  /*2dc0*/  IMAD.HI.U32 R28, R3, R11, RZ ;  /* 0x0000000b031c7227 */ /* 0x000fe200078e00ff */
[----:B------:R-:W-:-:S03]  /*2dd0*/  IADD3 R7, P1, PT, R24, R7, RZ ;  /* 0x0000000718077210 */ /* 0x000fc60007f3e0ff */
[----:B------:R-:W-:-:S04]  /*2de0*/  IMAD.HI.U32 R24, R2, R11, RZ ;  /* 0x0000000b02187227 */ /* 0x000fc800078e00ff */
[----:B------:R-:W-:Y:S02]  /*2df0*/  IMAD.X R2, RZ, RZ, R24, P2 ;  /* 0x000000ffff027224 */ /* 0x000fe400010e0618 */
[----:B------:R-:W-:Y:S02]  /*2e00*/  IMAD R3, R3, R11, RZ ;  /* 0x0000000b03037224 */ /* 0x000fe400078e02ff */
[C---:B------:R-:W-:Y:S01]  /*2e10*/  IMAD R25, R8.reuse, 0x8, R1 ;  /* 0x0000000808197824 */ /* 0x040fe200078e0201 */
[----:B------:R-:W-:Y:S01]  /*2e20*/  IADD3.X R2, P0, PT, R27, R2, RZ, P0, !PT ;  /* 0x000000021b027210 */ /* 0x000fe2000071e4ff */
[----:B------:R-:W-:-:S03]  /*2e30*/  VIADD R8, R8, 0x1 ;  /* 0x0000000108087836 */ /* 0x000fc60000000000 */
[----:B------:R-:W-:Y:S01]  /*2e40*/  IADD3.X R24, P1, PT, R3, R2, RZ, P1, !PT ;  /* 0x0000000203187210 */ /* 0x000fe20000f3e4ff */
[----:B------:R-:W-:Y:S01]  /*2e50*/  IMAD.X R2, RZ, RZ, R28, P0 ;  /* 0x000000ffff027224 */ /* 0x000fe200000e061c */
[----:B------:R-:W-:Y:S01]  /*2e60*/  ISETP.NE.AND P0, PT, R13, -0xf, PT ;  /* 0xfffffff10d00780c */ /* 0x000fe20003f05270 */
[----:B------:R0:W-:Y:S02]  /*2e70*/  STL.64 [R25], R6 ;  /* 0x0000000619007387 */ /* 0x0001e40000100a00 */
[----:B0-----:R-:W-:-:S10]  /*2e80*/  IMAD.X R25, RZ, RZ, R2, P1 ;  /* 0x000000ffff197224 */ /* 0x001fd400008e0602 */
[----:B------:R-:W-:Y:S05]  /*2e90*/  @P0 BRA `(.L_x_27) ;  /* 0xfffffffc00900947 */ /* 0x000fea000383ffff */
[----:B------:R-:W-:Y:S05]  /*2ea0*/  BSYNC.RECONVERGENT B3 ;  /* 0x0000000000037941 */ /* 0x000fea0003800200 */
.L_x_26:
[----:B------:R-:W-:-:S07]  /*2eb0*/  IMAD.MOV.U32 R26, RZ, RZ, R5 ;  /* 0x000000ffff1a7224 */ /* 0x000fce00078e0005 */
.L_x_25:
[----:B------:R-:W-:Y:S05]  /*2ec0*/  BSYNC.RECONVERGENT B2 ;  /* 0x0000000000027941 */ /* 0x000fea0003800200 */
.L_x_24:
[----:B------:R-:W-:Y:S01]  /*2ed0*/  LOP3.LUT P0, R29, R0, 0x3f, RZ, 0xc0, !PT ;  /* 0x0000003f001d7812 */ /* 0x000fe2000780c0ff */
[----:B------:R-:W-:-:S04]  /*2ee0*/  IMAD.IADD R0, R4, 0x1, R26 ;  /* 0x0000000104007824 */ /* 0x000fc800078e021a */
[----:B------:R-:W-:-:S05]  /*2ef0*/  IMAD.U32 R27, R0, 0x8, R1 ;  /* 0x00000008001b7824 */ /* 0x000fca00078e0001 */
[----:B------:R0:W-:Y:S04]  /*2f00*/  STL.64 [R27+-0x78], R24 ;  /* 0xffff88181b007387 */ /* 0x0001e80000100a00 */
[----:B------:R-:W2:Y:S04]  /*2f10*/  @P0 LDL.64 R8, [R1+0x8] ;  /* 0x0000080001080983 */ /* 0x000ea80000100a00 */
[----:B------:R-:W3:Y:S04]  /*2f20*/  LDL.64 R4, [R1+0x10] ;  /* 0x0000100001047983 */ /* 0x000ee80000100a00 */
[----:B------:R-:W4:Y:S01]  /*2f30*/  LDL.64 R2, [R1+0x18] ;  /* 0x0000180001027983 */ /* 0x000f220000100a00 */
[----:B------:R-:W-:Y:S01]  /*2f40*/  @P0 LOP3.LUT R0, R29, 0x3f, RZ, 0x3c, !PT ;  /* 0x0000003f1d000812 */ /* 0x000fe200078e3cff */
[----:B------:R-:W-:Y:S01]  /*2f50*/  BSSY.RECONVERGENT B2, `(.L_x_28) ;  /* 0x0000034000027945 */ /* 0x000fe20003800200 */
[----:B--2---:R-:W-:-:S02]  /*2f60*/  @P0 SHF.R.U64 R7, R8, 0x1, R9 ;  /* 0x0000000108070819 */ /* 0x004fc40000001209 */
[----:B------:R-:W-:Y:S02]  /*2f70*/  @P0 SHF.R.U32.HI R9, RZ, 0x1, R9 ;  /* 0x00000001ff090819 */ /* 0x000fe40000011609 */
[CC--:B---3--:R-:W-:Y:S02]  /*2f80*/  @P0 SHF.L.U32 R11, R4.reuse, R29.reuse, RZ ;  /* 0x0000001d040b0219 */ /* 0x0c8fe400000006ff */
[----:B------:R-:W-:Y:S02]  /*2f90*/  @P0 SHF.R.U64 R6, R7, R0, R9 ;  /* 0x0000000007060219 */ /* 0x000fe40000001209 */
[--C-:B------:R-:W-:Y:S02]  /*2fa0*/  @P0 SHF.R.U32.HI R15, RZ, 0x1, R5.reuse ;  /* 0x00000001ff0f0819 */ /* 0x100fe40000011605 */
[C-C-:B------:R-:W-:Y:S02]  /*2fb0*/  @P0 SHF.R.U64 R13, R4.reuse, 0x1, R5.reuse ;  /* 0x00000001040d0819 */ /* 0x140fe40000001205 */
[----:B------:R-:W-:-:S02]  /*2fc0*/  @P0 SHF.L.U64.HI R8, R4, R29, R5 ;  /* 0x0000001d04080219 */ /* 0x000fc40000010205 */
[----:B------:R-:W-:Y:S02]  /*2fd0*/  @P0 SHF.R.U32.HI R7, RZ, R0, R9 ;  /* 0x00000000ff070219 */ /* 0x000fe40000011609 */
[----:B------:R-:W-:Y:S02]  /*2fe0*/  @P0 LOP3.LUT R4, R11, R6, RZ, 0xfc, !PT ;  /* 0x000000060b040212 */ /* 0x000fe400078efcff */
[----:B----4-:R-:W-:Y:S02]  /*2ff0*/  @P0 SHF.L.U32 R9, R2, R29, RZ ;  /* 0x0000001d02090219 */ /* 0x010fe400000006ff */
[----:B------:R-:W-:Y:S02]  /*3000*/  @P0 SHF.R.U64 R14, R13, R0, R15 ;  /* 0x000000000d0e0219 */ /* 0x000fe4000000120f */
[----:B------:R-:W-:Y:S01]  /*3010*/  @P0 LOP3.LUT R5, R8, R7, RZ, 0xfc, !PT ;  /* 0x0000000708050212 */ /* 0x000fe200078efcff */
[----:B------:R-:W-:Y:S01]  /*3020*/  IMAD.SHL.U32 R8, R4, 0x4, RZ ;  /* 0x0000000404087824 */ /* 0x000fe200078e00ff */
[----:B------:R-:W-:-:S02]  /*3030*/  @P0 SHF.L.U64.HI R7, R2, R29, R3 ;  /* 0x0000001d02070219 */ /* 0x000fc40000010203 */
[----:B------:R-:W-:Y:S02]  /*3040*/  @P0 LOP3.LUT R2, R9, R14, RZ, 0xfc, !PT ;  /* 0x0000000e09020212 */ /* 0x000fe400078efcff */
[----:B------:R-:W-:Y:S02]  /*3050*/  @P0 SHF.R.U32.HI R0, RZ, R0, R15 ;  /* 0x00000000ff000219 */ /* 0x000fe4000001160f */
[----:B------:R-:W-:Y:S02]  /*3060*/  SHF.L.U64.HI R9, R4, 0x2, R5 ;  /* 0x0000000204097819 */ /* 0x000fe40000010205 */
[----:B------:R-:W-:Y:S02]  /*3070*/  @P0 LOP3.LUT R3, R7, R0, RZ, 0xfc, !PT ;  /* 0x0000000007030212 */ /* 0x000fe400078efcff */
[----:B------:R-:W-:Y:S02]  /*3080*/  SHF.L.W.U32.HI R5, R5, 0x2, R2 ;  /* 0x0000000205057819 */ /* 0x000fe40000010e02 */
[----:B------:R-:W-:-:S02]  /*3090*/  IADD3 RZ, P0, PT, RZ, -R8, RZ ;  /* 0x80000008ffff7210 */ /* 0x000fc40007f1e0ff */
[----:B------:R-:W-:Y:S02]  /*30a0*/  LOP3.LUT R0, RZ, R9, RZ, 0x33, !PT ;  /* 0x00000009ff007212 */ /* 0x000fe400078e33ff */
[----:B------:R-:W-:Y:S02]  /*30b0*/  SHF.L.W.U32.HI R2, R2, 0x2, R3 ;  /* 0x0000000202027819 */ /* 0x000fe40000010e03 */
[----:B------:R-:W-:Y:S02]  /*30c0*/  LOP3.LUT R6, RZ, R5, RZ, 0x33, !PT ;  /* 0x00000005ff067212 */ /* 0x000fe400078e33ff */
[----:B------:R-:W-:Y:S02]  /*30d0*/  IADD3.X R4, P0, PT, RZ, R0, RZ, P0, !PT ;  /* 0x00000000ff047210 */ /* 0x000fe4000071e4ff */
[----:B------:R-:W-:Y:S02]  /*30e0*/  LOP3.LUT R0, RZ, R2, RZ, 0x33, !PT ;  /* 0x00000002ff007212 */ /* 0x000fe400078e33ff */
[----:B------:R-:W-:-:S02]  /*30f0*/  IADD3.X R6, P1, PT, RZ, R6, RZ, P0, !PT ;  /* 0x00000006ff067210 */ /* 0x000fc4000073e4ff */
[----:B------:R-:W-:-:S03]  /*3100*/  ISETP.GT.U32.AND P2, PT, R5, -0x1, PT ;  /* 0xffffffff0500780c */ /* 0x000fc60003f44070 */
[----:B------:R-:W-:Y:S01]  /*3110*/  IMAD.X R7, RZ, RZ, R0, P1 ;  /* 0x000000ffff077224 */ /* 0x000fe200008e0600 */
[----:B------:R-:W-:-:S04]  /*3120*/  ISETP.GT.AND.EX P0, PT, R2, -0x1, PT, P2 ;  /* 0xffffffff0200780c */ /* 0x000fc80003f04320 */
[----:B------:R-:W-:Y:S02]  /*3130*/  SEL R14, R2, R7, P0 ;  /* 0x00000007020e7207 */ /* 0x000fe40000000000 */
[----:B------:R-:W-:Y:S02]  /*3140*/  SEL R7, R5, R6, P0 ;  /* 0x0000000605077207 */ /* 0x000fe40000000000 */
[----:B------:R-:W-:Y:S02]  /*3150*/  ISETP.NE.U32.AND P1, PT, R14, RZ, PT ;  /* 0x000000ff0e00720c */ /* 0x000fe40003f25070 */
[----:B------:R-:W-:Y:S02]  /*3160*/  SEL R9, R9, R4, P0 ;  /* 0x0000000409097207 */ /* 0x000fe40000000000 */
[----:B------:R-:W-:Y:S01]  /*3170*/  SEL R5, R7, R14, !P1 ;  /* 0x0000000e07057207 */ /* 0x000fe20004800000 */
[----:B------:R-:W-:-:S05]  /*3180*/  @!P0 IMAD.MOV R8, RZ, RZ, -R8 ;  /* 0x000000ffff088224 */ /* 0x000fca00078e0a08 */
[----:B------:R-:W1:Y:S02]  /*3190*/  FLO.U32 R5, R5 ;  /* 0x0000000500057300 */ /* 0x000e6400000e0000 */
[C---:B-1----:R-:W-:Y:S02]  /*31a0*/  IADD3 R6, PT, PT, -R5.reuse, 0x1f, RZ ;  /* 0x0000001f05067810 */ /* 0x042fe40007ffe1ff */
[----:B------:R-:W-:-:S03]  /*31b0*/  IADD3 R0, PT, PT, -R5, 0x3f, RZ ;  /* 0x0000003f05007810 */ /* 0x000fc60007ffe1ff */
[----:B------:R-:W-:-:S05]  /*31c0*/  @P1 IMAD.MOV R0, RZ, RZ, R6 ;  /* 0x000000ffff001224 */ /* 0x000fca00078e0206 */
[----:B------:R-:W-:-:S13]  /*31d0*/  ISETP.NE.AND P1, PT, R0, RZ, PT ;  /* 0x000000ff0000720c */ /* 0x000fda0003f25270 */
[----:B0-----:R-:W-:Y:S05]  /*31e0*/  @!P1 BRA `(.L_x_29) ;  /* 0x0000000000289947 */ /* 0x001fea0003800000 */
[----:B------:R-:W-:Y:S02]  /*31f0*/  LOP3.LUT R4, R0, 0x3f, RZ, 0xc0, !PT ;  /* 0x0000003f00047812 */ /* 0x000fe400078ec0ff */
[--C-:B------:R-:W-:Y:S02]  /*3200*/  SHF.R.U64 R6, R8, 0x1, R9.reuse ;  /* 0x0000000108067819 */ /* 0x100fe40000001209 */
[----:B------:R-:W-:Y:S02]  /*3210*/  SHF.R.U32.HI R8, RZ, 0x1, R9 ;  /* 0x00000001ff087819 */ /* 0x000fe40000011609 */
[----:B------:R-:W-:Y:S02]  /*3220*/  LOP3.LUT R5, R0, 0x3f, RZ, 0xc, !PT ;  /* 0x0000003f00057812 */ /* 0x000fe400078e0cff */
[CC--:B------:R-:W-:Y:S02]  /*3230*/  SHF.L.U64.HI R14, R7.reuse, R4.reuse, R14 ;  /* 0x00000004070e7219 */ /* 0x0c0fe4000001020e */
[----:B------:R-:W-:-:S02]  /*3240*/  SHF.L.U32 R7, R7, R4, RZ ;  /* 0x0000000407077219 */ /* 0x000fc400000006ff */
[-CC-:B------:R-:W-:Y:S02]  /*3250*/  SHF.R.U64 R4, R6, R5.reuse, R8.reuse ;  /* 0x0000000506047219 */ /* 0x180fe40000001208 */
[----:B------:R-:W-:Y:S02]  /*3260*/  SHF.R.U32.HI R5, RZ, R5, R8 ;  /* 0x00000005ff057219 */ /* 0x000fe40000011608 */
[----:B------:R-:W-:Y:S02]  /*3270*/  LOP3.LUT R7, R7, R4, RZ, 0xfc, !PT ;  /* 0x0000000407077212 */ /* 0x000fe400078efcff */
[----:B------:R-:W-:-:S07]  /*3280*/  LOP3.LUT R14, R14, R5, RZ, 0xfc, !PT ;  /* 0x000000050e0e7212 */ /* 0x000fce00078efcff */
.L_x_29:
[----:B------:R-:W-:Y:S05]  /*3290*/  BSYNC.RECONVERGENT B2 ;  /* 0x0000000000027941 */ /* 0x000fea0003800200 */
.L_x_28:
[----:B------:R-:W-:-:S04]  /*32a0*/  IMAD.WIDE.U32 R8, R7, 0x2168c235, RZ ;  /* 0x2168c23507087825 */ /* 0x000fc800078e00ff */
[----:B------:R-:W-:Y:S01]  /*32b0*/  IMAD.MOV.U32 R4, RZ, RZ, R9 ;  /* 0x000000ffff047224 */ /* 0x000fe200078e0009 */
[----:B------:R-:W-:Y:S01]  /*32c0*/  IADD3 RZ, P1, PT, R8, R8, RZ ;  /* 0x0000000808ff7210 */ /* 0x000fe20007f3e0ff */
[----:B------:R-:W-:Y:S02]  /*32d0*/  IMAD.MOV.U32 R5, RZ, RZ, RZ ;  /* 0x000000ffff057224 */ /* 0x000fe400078e00ff */
[----:B------:R-:W-:-:S04]  /*32e0*/  IMAD.HI.U32 R6, R14, -0x36f0255e, RZ ;  /* 0xc90fdaa20e067827 */ /* 0x000fc800078e00ff */
[----:B------:R-:W-:-:S04]  /*32f0*/  IMAD.WIDE.U32 R4, R7, -0x36f0255e, R4 ;  /* 0xc90fdaa207047825 */ /* 0x000fc800078e0004 */
[C---:B------:R-:W-:Y:S02]  /*3300*/  IMAD R7, R14.reuse, -0x36f0255e, RZ ;  /* 0xc90fdaa20e077824 */ /* 0x040fe400078e02ff */
[----:B------:R-:W-:-:S04]  /*3310*/  IMAD.WIDE.U32 R4, P2, R14, 0x2168c235, R4 ;  /* 0x2168c2350e047825 */ /* 0x000fc80007840004 */
[----:B------:R-:W-:Y:S01]  /*3320*/  IMAD.X R6, RZ, RZ, R6, P2 ;  /* 0x000000ffff067224 */ /* 0x000fe200010e0606 */
[----:B------:R-:W-:Y:S02]  /*3330*/  IADD3 R5, P2, PT, R7, R5, RZ ;  /* 0x0000000507057210 */ /* 0x000fe40007f5e0ff */
[----:B------:R-:W-:Y:S02]  /*3340*/  IADD3.X RZ, P1, PT, R4, R4, RZ, P1, !PT ;  /* 0x0000000404ff7210 */ /* 0x000fe40000f3e4ff */
[C---:B------:R-:W-:Y:S01]  /*3350*/  ISETP.GT.U32.AND P3, PT, R5.reuse, RZ, PT ;  /* 0x000000ff0500720c */ /* 0x040fe20003f64070 */
[----:B------:R-:W-:Y:S01]  /*3360*/  IMAD.X R6, RZ, RZ, R6, P2 ;  /* 0x000000ffff067224 */ /* 0x000fe200010e0606 */
[----:B------:R-:W-:-:S04]  /*3370*/  IADD3.X R4, P2, PT, R5, R5, RZ, P1, !PT ;  /* 0x0000000505047210 */ /* 0x000fc80000f5e4ff */
[C---:B------:R-:W-:Y:S01]  /*3380*/  ISETP.GT.AND.EX P1, PT, R6.reuse, RZ, PT, P3 ;  /* 0x000000ff0600720c */ /* 0x040fe20003f24330 */
[----:B------:R-:W-:-:S03]  /*3390*/  IMAD.X R7, R6, 0x1, R6, P2 ;  /* 0x0000000106077824 */ /* 0x000fc600010e0606 */
[----:B------:R-:W-:Y:S02]  /*33a0*/  SEL R5, R4, R5, P1 ;  /* 0x0000000504057207 */ /* 0x000fe40000800000 */
[----:B------:R-:W-:Y:S02]  /*33b0*/  SEL R6, R7, R6, P1 ;  /* 0x0000000607067207 */ /* 0x000fe40000800000 */
[----:B------:R-:W-:Y:S02]  /*33c0*/  IADD3 R5, P2, PT, R5, 0x1, RZ ;  /* 0x0000000105057810 */ /* 0x000fe40007f5e0ff */
[----:B------:R-:W-:Y:S02]  /*33d0*/  SEL R7, RZ, 0xffffffff, !P1 ;  /* 0xffffffffff077807 */ /* 0x000fe40004800000 */
[----:B------:R-:W-:Y:S01]  /*33e0*/  LOP3.LUT P1, R4, R10, 0x80000000, RZ, 0xc0, !PT ;  /* 0x800000000a047812 */ /* 0x000fe2000782c0ff */
[----:B------:R-:W-:Y:S02]  /*33f0*/  IMAD.X R6, RZ, RZ, R6, P2 ;  /* 0x000000ffff067224 */ /* 0x000fe400010e0606 */
[----:B------:R-:W-:Y:S01]  /*3400*/  IMAD.IADD R7, R7, 0x1, -R0 ;  /* 0x0000000107077824 */ /* 0x000fe200078e0a00 */
[----:B------:R-:W-:-:S02]  /*3410*/  @!P0 LOP3.LUT R4, R4, 0x80000000, RZ, 0x3c, !PT ;  /* 0x8000000004048812 */ /* 0x000fc400078e3cff */
[----:B------:R-:W-:-:S04]  /*3420*/  SHF.R.U64 R5, R5, 0xa, R6 ;  /* 0x0000000a05057819 */ /* 0x000fc80000001206 */
[----:B------:R-:W-:-:S04]  /*3430*/  IADD3 R5, P2, PT, R5, 0x1, RZ ;  /* 0x0000000105057810 */ /* 0x000fc80007f5e0ff */
[----:B------:R-:W-:-:S04]  /*3440*/  LEA.HI.X R6, R6, RZ, RZ, 0x16, P2 ;  /* 0x000000ff06067211 */ /* 0x000fc800010fb4ff */
[--C-:B------:R-:W-:Y:S02]  /*3450*/  SHF.R.U64 R0, R5, 0x1, R6.reuse ;  /* 0x0000000105007819 */ /* 0x100fe40000001206 */
[----:B------:R-:W-:Y:S01]  /*3460*/  SHF.R.U32.HI R5, RZ, 0x1e, R3 ;  /* 0x0000001eff057819 */ /* 0x000fe20000011603 */
[----:B------:R-:W-:Y:S01]  /*3470*/  IMAD.SHL.U32 R3, R7, 0x100000, RZ ;  /* 0x0010000007037824 */ /* 0x000fe200078e00ff */
[----:B------:R-:W-:Y:S02]  /*3480*/  SHF.R.U32.HI R6, RZ, 0x1, R6 ;  /* 0x00000001ff067819 */ /* 0x000fe40000011606 */
[----:B------:R-:W-:Y:S02]  /*3490*/  IADD3 R9, P2, P3, RZ, RZ, R0 ;  /* 0x000000ffff097210 */ /* 0x000fe40007b5e000 */
[----:B------:R-:W-:Y:S02]  /*34a0*/  LEA.HI R2, R2, R5, RZ, 0x1 ;  /* 0x0000000502027211 */ /* 0x000fe400078f08ff */
[----:B------:R-:W-:-:S03]  /*34b0*/  IADD3.X R3, PT, PT, R3, 0x3fe00000, R6, P2, P3 ;  /* 0x3fe0000003037810 */ /* 0x000fc600017e6406 */
[----:B------:R-:W-:Y:S01]  /*34c0*/  @P1 IMAD.MOV R2, RZ, RZ, -R2 ;  /* 0x000000ffff021224 */ /* 0x000fe200078e0a02 */
[----:B------:R-:W-:-:S07]  /*34d0*/  LOP3.LUT R10, R3, R4, RZ, 0xfc, !PT ;  /* 0x00000004030a7212 */ /* 0x000fce00078efcff */
.L_x_23:
[----:B------:R-:W-:Y:S02]  /*34e0*/  IMAD.MOV.U32 R13, RZ, RZ, 0x0 ;  /* 0x00000000ff0d7424 */ /* 0x000fe400078e00ff */
[----:B------:R-:W-:Y:S02]  /*34f0*/  IMAD.MOV.U32 R0, RZ, RZ, R2 ;  /* 0x000000ffff007224 */ /* 0x000fe400078e0002 */
[----:B------:R-:W-:Y:S02]  /*3500*/  IMAD.MOV.U32 R2, RZ, RZ, R9 ;  /* 0x000000ffff027224 */ /* 0x000fe400078e0009 */
[----:B------:R-:W-:Y:S01]  /*3510*/  IMAD.MOV.U32 R3, RZ, RZ, R10 ;  /* 0x000000ffff037224 */ /* 0x000fe200078e000a */
[----:B------:R-:W-:Y:S06]  /*3520*/  RET.REL.NODEC R12 `(quantum_transform) ;  /* 0xffffffc80cb47950 */ /* 0x000fec0003c3ffff */
.L_x_30:
[----:B------:R-:W-:-:S00]  /*3530*/  BRA `(.L_x_30) ;  /* 0xfffffffc00fc7947 */ /* 0x000fc0000383ffff */
[----:B------:R-:W-:-:S00]  /*3540*/  NOP ;  /* 0x0000000000007918 */ /* 0x000fc00000000000 */
        /* <DEDUP_REMOVED lines=11> */
.L_x_34:


//--------------------- .nv.global.init           --------------------------
	.section	.nv.global.init,"aw",@progbits
	.align	16
.nv.global.init:
	.type		__cudart_sin_cos_coeffs,@object
	.size		__cudart_sin_cos_coeffs,(__cudart_i2opi_d - __cudart_sin_cos_coeffs)
__cudart_sin_cos_coeffs:
        /*0000*/ 	.byte	0x46, 0xd2, 0xb0, 0x2c, 0xf1, 0xe5, 0x5a, 0xbe, 0x92, 0xe3, 0xac, 0x69, 0xe3, 0x1d, 0xc7, 0x3e
        /*0010*/ 	.byte	0xa1, 0x62, 0xdb, 0x19, 0xa0, 0x01, 0x2a, 0xbf, 0x18, 0x08, 0x11, 0x11, 0x11, 0x11, 0x81, 0x3f
        /*0020*/ 	.byte	0x54, 0x55, 0x55, 0x55, 0x55, 0x55, 0xc5, 0xbf, 0x00, 0x00, 0x00, 0x00, 0x00, 0x00, 0x00, 0x00
        /*0030*/ 	.byte	0x00, 0x00, 0x00, 0x00, 0x00, 0x00, 0x00, 0x00, 0x64, 0x81, 0xfd, 0x20, 0x83, 0xff, 0xa8, 0xbd
        /*0040*/ 	.byte	0x28, 0x85, 0xef, 0xc1, 0xa7, 0xee, 0x21, 0x3e, 0xd9, 0xe6, 0x06, 0x8e, 0x4f, 0x7e, 0x92, 0xbe
        /*0050*/ 	.byte	0xe9, 0xbc, 0xdd, 0x19, 0xa0, 0x01, 0xfa, 0x3e, 0x47, 0x5d, 0xc1, 0x16, 0x6c, 0xc1, 0x56, 0xbf
        /*0060*/ 	.byte	0x51, 0x55, 0x55, 0x55, 0x55, 0x55, 0xa5, 0x3f, 0x00, 0x00, 0x00, 0x00, 0x00, 0x00, 0xe0, 0xbf
        /*0070*/ 	.byte	0x00, 0x00, 0x00, 0x00, 0x00, 0x00, 0xf0, 0x3f, 0x00, 0x00, 0x00, 0x00, 0x00, 0x00, 0x00, 0x00
	.type		__cudart_i2opi_d,@object
	.size		__cudart_i2opi_d,(.L_0 - __cudart_i2opi_d)
__cudart_i2opi_d:
        /* <DEDUP_REMOVED lines=9> */
.L_0:


//--------------------- .nv.shared.reserved.0     --------------------------
	.section	.nv.shared.reserved.0,"aw",@nobits
	.weak		__nv_reservedSMEM_offset_0_alias
	.size		__nv_reservedSMEM_offset_0_alias, 0, 64
	.other		__nv_reservedSMEM_offset_0_alias,@"STO_CUDA_RESERVED_SHARED STV_DEFAULT"
__nv_reservedSMEM_offset_0_alias:
	.zero		0
	.zero		64


//--------------------- .nv.constant0.quantum_transform --------------------------
	.section	.nv.constant0.quantum_transform,"a",@progbits
	.sectionflags	@""
	.align	4
.nv.constant0.quantum_transform:
	.zero		916


//--------------------- SYMBOLS --------------------------

	.type		.nv.reservedSmem.offset0,@object
	.size		.nv.reservedSmem.offset0,0x4
